//
// Generated by NVIDIA NVVM Compiler
//
// Compiler Build ID: CL-36424714
// Cuda compilation tools, release 13.0, V13.0.88
// Based on NVVM 20.0.0
//

.version 9.0
.target sm_100
.address_size 64

	// .globl	_Z11myPadKernelPfiiii
.func  (.param .b64 func_retval0) __internal_accurate_pow
(
	.param .b64 __internal_accurate_pow_param_0
)
;
// _ZZ8mykernelPfS_iiiiE5rowis has been demoted
// _ZZ8mykernelPfS_iiiiE5rowjs has been demoted

.visible .entry _Z11myPadKernelPfiiii(
	.param .u64 .ptr .align 1 _Z11myPadKernelPfiiii_param_0,
	.param .u32 _Z11myPadKernelPfiiii_param_1,
	.param .u32 _Z11myPadKernelPfiiii_param_2,
	.param .u32 _Z11myPadKernelPfiiii_param_3,
	.param .u32 _Z11myPadKernelPfiiii_param_4
)
{
	.reg .pred 	%p<54>;
	.reg .b32 	%r<71>;
	.reg .b64 	%rd<22>;

	ld.param.u64 	%rd5, [_Z11myPadKernelPfiiii_param_0];
	ld.param.u32 	%r26, [_Z11myPadKernelPfiiii_param_1];
	ld.param.u32 	%r27, [_Z11myPadKernelPfiiii_param_2];
	ld.param.u32 	%r28, [_Z11myPadKernelPfiiii_param_4];
	cvta.to.global.u64 	%rd1, %rd5;
	mov.u32 	%r1, %tid.x;
	setp.lt.s32 	%p1, %r28, 1;
	@%p1 bra 	$L__BB0_42;
	mov.u32 	%r2, %ctaid.y;
	mul.lo.s32 	%r3, %r27, %r2;
	add.s32 	%r4, %r28, -1;
	shr.u32 	%r30, %r4, 6;
	add.s32 	%r5, %r30, 1;
	and.b32  	%r6, %r5, 7;
	setp.lt.u32 	%p2, %r28, 449;
	mov.b32 	%r69, 0;
	@%p2 bra 	$L__BB0_21;
	and.b32  	%r32, %r5, 134217720;
	neg.s32 	%r65, %r32;
	add.s64 	%rd2, %rd1, 1024;
	add.s32 	%r64, %r1, %r3;
	mov.b32 	%r67, 256;
	mov.u32 	%r66, %r1;
$L__BB0_3:
	.pragma "nounroll";
	setp.lt.s32 	%p3, %r2, %r26;
	mul.wide.s32 	%rd6, %r64, 4;
	add.s64 	%rd3, %rd2, %rd6;
	setp.ge.s32 	%p4, %r66, %r27;
	or.pred  	%p5, %p3, %p4;
	@%p5 bra 	$L__BB0_5;
	mov.b32 	%r33, 0;
	st.global.u32 	[%rd3+-1024], %r33;
$L__BB0_5:
	setp.lt.s32 	%p6, %r2, %r26;
	add.s32 	%r34, %r66, 64;
	setp.ge.s32 	%p7, %r34, %r27;
	or.pred  	%p8, %p6, %p7;
	@%p8 bra 	$L__BB0_7;
	mov.b32 	%r35, 0;
	st.global.u32 	[%rd3+-768], %r35;
$L__BB0_7:
	setp.lt.s32 	%p9, %r2, %r26;
	add.s32 	%r36, %r66, 128;
	setp.ge.s32 	%p10, %r36, %r27;
	or.pred  	%p11, %p9, %p10;
	@%p11 bra 	$L__BB0_9;
	mov.b32 	%r37, 0;
	st.global.u32 	[%rd3+-512], %r37;
$L__BB0_9:
	setp.lt.s32 	%p12, %r2, %r26;
	add.s32 	%r38, %r66, 192;
	setp.ge.s32 	%p13, %r38, %r27;
	or.pred  	%p14, %p12, %p13;
	@%p14 bra 	$L__BB0_11;
	mov.b32 	%r39, 0;
	st.global.u32 	[%rd3+-256], %r39;
$L__BB0_11:
	setp.lt.s32 	%p15, %r2, %r26;
	add.s32 	%r40, %r66, 256;
	setp.ge.s32 	%p16, %r40, %r27;
	or.pred  	%p17, %p15, %p16;
	@%p17 bra 	$L__BB0_13;
	mov.b32 	%r41, 0;
	st.global.u32 	[%rd3], %r41;
$L__BB0_13:
	setp.lt.s32 	%p18, %r2, %r26;
	add.s32 	%r42, %r66, 320;
	setp.ge.s32 	%p19, %r42, %r27;
	or.pred  	%p20, %p18, %p19;
	@%p20 bra 	$L__BB0_15;
	mov.b32 	%r43, 0;
	st.global.u32 	[%rd3+256], %r43;
$L__BB0_15:
	setp.lt.s32 	%p21, %r2, %r26;
	add.s32 	%r44, %r66, 384;
	setp.ge.s32 	%p22, %r44, %r27;
	or.pred  	%p23, %p21, %p22;
	@%p23 bra 	$L__BB0_17;
	mov.b32 	%r45, 0;
	st.global.u32 	[%rd3+512], %r45;
$L__BB0_17:
	setp.lt.s32 	%p24, %r2, %r26;
	add.s32 	%r46, %r66, 448;
	setp.ge.s32 	%p25, %r46, %r27;
	or.pred  	%p26, %p24, %p25;
	@%p26 bra 	$L__BB0_19;
	mov.b32 	%r47, 0;
	st.global.u32 	[%rd3+768], %r47;
$L__BB0_19:
	add.s32 	%r67, %r67, 512;
	add.s32 	%r66, %r66, 512;
	add.s32 	%r65, %r65, 8;
	add.s32 	%r64, %r64, 512;
	setp.ne.s32 	%p27, %r65, 0;
	@%p27 bra 	$L__BB0_3;
	add.s32 	%r69, %r67, -256;
$L__BB0_21:
	setp.eq.s32 	%p28, %r6, 0;
	@%p28 bra 	$L__BB0_42;
	setp.lt.u32 	%p29, %r6, 4;
	@%p29 bra 	$L__BB0_32;
	setp.lt.s32 	%p30, %r2, %r26;
	add.s32 	%r19, %r69, %r1;
	setp.ge.s32 	%p31, %r19, %r27;
	or.pred  	%p32, %p30, %p31;
	@%p32 bra 	$L__BB0_25;
	add.s32 	%r48, %r19, %r3;
	mul.wide.s32 	%rd7, %r48, 4;
	add.s64 	%rd8, %rd1, %rd7;
	mov.b32 	%r49, 0;
	st.global.u32 	[%rd8], %r49;
$L__BB0_25:
	setp.lt.s32 	%p33, %r2, %r26;
	add.s32 	%r50, %r19, 64;
	setp.ge.s32 	%p34, %r50, %r27;
	cvt.s64.s32 	%rd9, %r3;
	cvt.s64.s32 	%rd10, %r19;
	add.s64 	%rd11, %rd10, %rd9;
	shl.b64 	%rd12, %rd11, 2;
	add.s64 	%rd4, %rd1, %rd12;
	or.pred  	%p35, %p33, %p34;
	@%p35 bra 	$L__BB0_27;
	mov.b32 	%r51, 0;
	st.global.u32 	[%rd4+256], %r51;
$L__BB0_27:
	setp.lt.s32 	%p36, %r2, %r26;
	add.s32 	%r52, %r19, 128;
	setp.ge.s32 	%p37, %r52, %r27;
	or.pred  	%p38, %p36, %p37;
	@%p38 bra 	$L__BB0_29;
	mov.b32 	%r53, 0;
	st.global.u32 	[%rd4+512], %r53;
$L__BB0_29:
	setp.lt.s32 	%p39, %r2, %r26;
	add.s32 	%r54, %r19, 192;
	setp.ge.s32 	%p40, %r54, %r27;
	or.pred  	%p41, %p39, %p40;
	@%p41 bra 	$L__BB0_31;
	mov.b32 	%r55, 0;
	st.global.u32 	[%rd4+768], %r55;
$L__BB0_31:
	add.s32 	%r69, %r69, 256;
$L__BB0_32:
	and.b32  	%r56, %r5, 3;
	setp.eq.s32 	%p42, %r56, 0;
	@%p42 bra 	$L__BB0_42;
	setp.eq.s32 	%p43, %r56, 1;
	@%p43 bra 	$L__BB0_39;
	setp.lt.s32 	%p44, %r2, %r26;
	add.s32 	%r22, %r69, %r1;
	setp.ge.s32 	%p45, %r22, %r27;
	or.pred  	%p46, %p44, %p45;
	@%p46 bra 	$L__BB0_36;
	add.s32 	%r57, %r22, %r3;
	mul.wide.s32 	%rd13, %r57, 4;
	add.s64 	%rd14, %rd1, %rd13;
	mov.b32 	%r58, 0;
	st.global.u32 	[%rd14], %r58;
$L__BB0_36:
	setp.lt.s32 	%p47, %r2, %r26;
	add.s32 	%r59, %r22, 64;
	setp.ge.s32 	%p48, %r59, %r27;
	or.pred  	%p49, %p47, %p48;
	@%p49 bra 	$L__BB0_38;
	cvt.s64.s32 	%rd15, %r3;
	cvt.s64.s32 	%rd16, %r22;
	add.s64 	%rd17, %rd16, %rd15;
	shl.b64 	%rd18, %rd17, 2;
	add.s64 	%rd19, %rd1, %rd18;
	mov.b32 	%r60, 0;
	st.global.u32 	[%rd19+256], %r60;
$L__BB0_38:
	add.s32 	%r69, %r69, 128;
$L__BB0_39:
	and.b32  	%r61, %r4, 64;
	setp.ne.s32 	%p50, %r61, 0;
	@%p50 bra 	$L__BB0_42;
	setp.lt.s32 	%p51, %r2, %r26;
	add.s32 	%r25, %r69, %r1;
	setp.ge.s32 	%p52, %r25, %r27;
	or.pred  	%p53, %p51, %p52;
	@%p53 bra 	$L__BB0_42;
	add.s32 	%r62, %r25, %r3;
	mul.wide.s32 	%rd20, %r62, 4;
	add.s64 	%rd21, %rd1, %rd20;
	mov.b32 	%r63, 0;
	st.global.u32 	[%rd21], %r63;
$L__BB0_42:
	ret;

}
	// .globl	_Z12myNormKernelPfS_iii
.visible .entry _Z12myNormKernelPfS_iii(
	.param .u64 .ptr .align 1 _Z12myNormKernelPfS_iii_param_0,
	.param .u64 .ptr .align 1 _Z12myNormKernelPfS_iii_param_1,
	.param .u32 _Z12myNormKernelPfS_iii_param_2,
	.param .u32 _Z12myNormKernelPfS_iii_param_3,
	.param .u32 _Z12myNormKernelPfS_iii_param_4
)
{
	.reg .pred 	%p<79>;
	.reg .b32 	%r<131>;
	.reg .b32 	%f<160>;
	.reg .b64 	%rd<72>;
	.reg .b64 	%fd<92>;

	ld.param.u64 	%rd19, [_Z12myNormKernelPfS_iii_param_0];
	ld.param.u64 	%rd20, [_Z12myNormKernelPfS_iii_param_1];
	ld.param.u32 	%r54, [_Z12myNormKernelPfS_iii_param_2];
	ld.param.u32 	%r52, [_Z12myNormKernelPfS_iii_param_3];
	ld.param.u32 	%r53, [_Z12myNormKernelPfS_iii_param_4];
	cvta.to.global.u64 	%rd1, %rd20;
	cvta.to.global.u64 	%rd2, %rd19;
	mov.u32 	%r55, %tid.x;
	mov.u32 	%r56, %ctaid.y;
	shl.b32 	%r57, %r56, 6;
	add.s32 	%r1, %r57, %r55;
	setp.ge.s32 	%p2, %r1, %r54;
	@%p2 bra 	$L__BB1_58;
	setp.lt.s32 	%p3, %r52, 1;
	mov.f32 	%f154, 0f00000000;
	@%p3 bra 	$L__BB1_14;
	mul.lo.s32 	%r2, %r52, %r1;
	and.b32  	%r3, %r52, 15;
	setp.lt.u32 	%p4, %r52, 16;
	mov.f32 	%f154, 0f00000000;
	mov.b32 	%r120, 0;
	@%p4 bra 	$L__BB1_5;
	and.b32  	%r120, %r52, 2147483632;
	neg.s32 	%r118, %r120;
	mul.wide.u32 	%rd21, %r2, 4;
	add.s64 	%rd22, %rd21, %rd2;
	add.s64 	%rd67, %rd22, 32;
	mov.f32 	%f154, 0f00000000;
$L__BB1_4:
	.pragma "nounroll";
	ld.global.f32 	%f35, [%rd67+-32];
	add.f32 	%f36, %f154, %f35;
	ld.global.f32 	%f37, [%rd67+-28];
	add.f32 	%f38, %f36, %f37;
	ld.global.f32 	%f39, [%rd67+-24];
	add.f32 	%f40, %f38, %f39;
	ld.global.f32 	%f41, [%rd67+-20];
	add.f32 	%f42, %f40, %f41;
	ld.global.f32 	%f43, [%rd67+-16];
	add.f32 	%f44, %f42, %f43;
	ld.global.f32 	%f45, [%rd67+-12];
	add.f32 	%f46, %f44, %f45;
	ld.global.f32 	%f47, [%rd67+-8];
	add.f32 	%f48, %f46, %f47;
	ld.global.f32 	%f49, [%rd67+-4];
	add.f32 	%f50, %f48, %f49;
	ld.global.f32 	%f51, [%rd67];
	add.f32 	%f52, %f50, %f51;
	ld.global.f32 	%f53, [%rd67+4];
	add.f32 	%f54, %f52, %f53;
	ld.global.f32 	%f55, [%rd67+8];
	add.f32 	%f56, %f54, %f55;
	ld.global.f32 	%f57, [%rd67+12];
	add.f32 	%f58, %f56, %f57;
	ld.global.f32 	%f59, [%rd67+16];
	add.f32 	%f60, %f58, %f59;
	ld.global.f32 	%f61, [%rd67+20];
	add.f32 	%f62, %f60, %f61;
	ld.global.f32 	%f63, [%rd67+24];
	add.f32 	%f64, %f62, %f63;
	ld.global.f32 	%f65, [%rd67+28];
	add.f32 	%f154, %f64, %f65;
	add.s32 	%r118, %r118, 16;
	add.s64 	%rd67, %rd67, 64;
	setp.ne.s32 	%p5, %r118, 0;
	@%p5 bra 	$L__BB1_4;
$L__BB1_5:
	setp.eq.s32 	%p6, %r3, 0;
	@%p6 bra 	$L__BB1_14;
	and.b32  	%r9, %r52, 7;
	setp.lt.u32 	%p7, %r3, 8;
	@%p7 bra 	$L__BB1_8;
	add.s32 	%r59, %r120, %r2;
	mul.wide.u32 	%rd23, %r59, 4;
	add.s64 	%rd24, %rd2, %rd23;
	ld.global.f32 	%f67, [%rd24];
	add.f32 	%f68, %f154, %f67;
	cvt.u64.u32 	%rd25, %r2;
	cvt.u64.u32 	%rd26, %r120;
	add.s64 	%rd27, %rd26, %rd25;
	shl.b64 	%rd28, %rd27, 2;
	add.s64 	%rd29, %rd2, %rd28;
	ld.global.f32 	%f69, [%rd29+4];
	add.f32 	%f70, %f68, %f69;
	ld.global.f32 	%f71, [%rd29+8];
	add.f32 	%f72, %f70, %f71;
	ld.global.f32 	%f73, [%rd29+12];
	add.f32 	%f74, %f72, %f73;
	ld.global.f32 	%f75, [%rd29+16];
	add.f32 	%f76, %f74, %f75;
	ld.global.f32 	%f77, [%rd29+20];
	add.f32 	%f78, %f76, %f77;
	ld.global.f32 	%f79, [%rd29+24];
	add.f32 	%f80, %f78, %f79;
	ld.global.f32 	%f81, [%rd29+28];
	add.f32 	%f154, %f80, %f81;
	add.s32 	%r120, %r120, 8;
$L__BB1_8:
	setp.eq.s32 	%p8, %r9, 0;
	@%p8 bra 	$L__BB1_14;
	and.b32  	%r12, %r52, 3;
	setp.lt.u32 	%p9, %r9, 4;
	@%p9 bra 	$L__BB1_11;
	add.s32 	%r60, %r120, %r2;
	mul.wide.u32 	%rd30, %r60, 4;
	add.s64 	%rd31, %rd2, %rd30;
	ld.global.f32 	%f83, [%rd31];
	add.f32 	%f84, %f154, %f83;
	cvt.u64.u32 	%rd32, %r2;
	cvt.u64.u32 	%rd33, %r120;
	add.s64 	%rd34, %rd33, %rd32;
	shl.b64 	%rd35, %rd34, 2;
	add.s64 	%rd36, %rd2, %rd35;
	ld.global.f32 	%f85, [%rd36+4];
	add.f32 	%f86, %f84, %f85;
	ld.global.f32 	%f87, [%rd36+8];
	add.f32 	%f88, %f86, %f87;
	ld.global.f32 	%f89, [%rd36+12];
	add.f32 	%f154, %f88, %f89;
	add.s32 	%r120, %r120, 4;
$L__BB1_11:
	setp.eq.s32 	%p10, %r12, 0;
	@%p10 bra 	$L__BB1_14;
	add.s32 	%r61, %r120, %r2;
	mul.wide.u32 	%rd37, %r61, 4;
	add.s64 	%rd68, %rd2, %rd37;
	neg.s32 	%r122, %r12;
$L__BB1_13:
	.pragma "nounroll";
	ld.global.f32 	%f90, [%rd68];
	add.f32 	%f154, %f154, %f90;
	add.s64 	%rd68, %rd68, 4;
	add.s32 	%r122, %r122, 1;
	setp.ne.s32 	%p11, %r122, 0;
	@%p11 bra 	$L__BB1_13;
$L__BB1_14:
	setp.lt.s32 	%p12, %r52, 1;
	cvt.rn.f32.s32 	%f92, %r52;
	div.rn.f32 	%f14, %f154, %f92;
	mov.f32 	%f159, 0f00000000;
	@%p12 bra 	$L__BB1_46;
	mul.lo.s32 	%r18, %r52, %r1;
	mov.f64 	%fd31, 0d4000000000000000;
	{
	.reg .b32 %temp; 
	mov.b64 	{%temp, %r19}, %fd31;
	}
	and.b32  	%r20, %r19, 2146435072;
	setp.eq.s32 	%p13, %r20, 1062207488;
	setp.lt.s32 	%p14, %r19, 0;
	selp.b32 	%r21, 0, 2146435072, %p14;
	and.b32  	%r63, %r19, 2147483647;
	setp.ne.s32 	%p15, %r63, 1071644672;
	and.pred  	%p1, %p13, %p15;
	or.b32  	%r22, %r21, -2147483648;
	and.b32  	%r23, %r52, 3;
	setp.lt.u32 	%p16, %r52, 4;
	mov.f32 	%f159, 0f00000000;
	mov.b32 	%r124, 0;
	@%p16 bra 	$L__BB1_38;
	and.b32  	%r124, %r52, 2147483644;
	neg.s32 	%r123, %r124;
	mul.wide.u32 	%rd38, %r18, 4;
	add.s64 	%rd39, %rd38, %rd2;
	add.s64 	%rd69, %rd39, 8;
	mov.f32 	%f159, 0f00000000;
$L__BB1_17:
	setp.lt.s32 	%p17, %r19, 0;
	setp.eq.s32 	%p18, %r20, 1062207488;
	ld.global.f32 	%f96, [%rd69+-8];
	sub.f32 	%f16, %f96, %f14;
	cvt.f64.f32 	%fd1, %f16;
	{
	.reg .b32 %temp; 
	mov.b64 	{%temp, %r27}, %fd1;
	}
	abs.f64 	%fd2, %fd1;
	{ // callseq 0, 0
	.param .b64 param0;
	st.param.f64 	[param0], %fd2;
	.param .b64 retval0;
	call.uni (retval0), 
	__internal_accurate_pow, 
	(
	param0
	);
	ld.param.f64 	%fd32, [retval0];
	} // callseq 0
	setp.lt.s32 	%p20, %r27, 0;
	neg.f64 	%fd34, %fd32;
	selp.f64 	%fd35, %fd34, %fd32, %p18;
	selp.f64 	%fd36, %fd35, %fd32, %p20;
	setp.eq.f32 	%p21, %f16, 0f00000000;
	selp.b32 	%r64, %r27, 0, %p18;
	or.b32  	%r65, %r64, 2146435072;
	selp.b32 	%r66, %r65, %r64, %p17;
	mov.b32 	%r67, 0;
	mov.b64 	%fd37, {%r67, %r66};
	selp.f64 	%fd87, %fd37, %fd36, %p21;
	add.f64 	%fd38, %fd1, 0d4000000000000000;
	{
	.reg .b32 %temp; 
	mov.b64 	{%temp, %r68}, %fd38;
	}
	and.b32  	%r69, %r68, 2146435072;
	setp.ne.s32 	%p22, %r69, 2146435072;
	@%p22 bra 	$L__BB1_22;
	setp.num.f32 	%p23, %f16, %f16;
	@%p23 bra 	$L__BB1_20;
	mov.f64 	%fd39, 0d4000000000000000;
	add.rn.f64 	%fd87, %fd1, %fd39;
	bra.uni 	$L__BB1_22;
$L__BB1_20:
	setp.neu.f64 	%p24, %fd2, 0d7FF0000000000000;
	@%p24 bra 	$L__BB1_22;
	setp.lt.s32 	%p25, %r27, 0;
	selp.b32 	%r70, %r22, %r21, %p1;
	selp.b32 	%r71, %r70, %r21, %p25;
	mov.b32 	%r72, 0;
	mov.b64 	%fd87, {%r72, %r71};
$L__BB1_22:
	setp.lt.s32 	%p26, %r19, 0;
	setp.eq.s32 	%p27, %r20, 1062207488;
	setp.eq.f32 	%p29, %f16, 0f3F800000;
	selp.f64 	%fd40, 0d3FF0000000000000, %fd87, %p29;
	cvt.f64.f32 	%fd41, %f159;
	add.f64 	%fd42, %fd40, %fd41;
	cvt.rn.f32.f64 	%f17, %fd42;
	ld.global.f32 	%f97, [%rd69+-4];
	sub.f32 	%f18, %f97, %f14;
	cvt.f64.f32 	%fd7, %f18;
	{
	.reg .b32 %temp; 
	mov.b64 	{%temp, %r28}, %fd7;
	}
	abs.f64 	%fd8, %fd7;
	{ // callseq 1, 0
	.param .b64 param0;
	st.param.f64 	[param0], %fd8;
	.param .b64 retval0;
	call.uni (retval0), 
	__internal_accurate_pow, 
	(
	param0
	);
	ld.param.f64 	%fd43, [retval0];
	} // callseq 1
	setp.lt.s32 	%p30, %r28, 0;
	neg.f64 	%fd45, %fd43;
	selp.f64 	%fd46, %fd45, %fd43, %p27;
	selp.f64 	%fd47, %fd46, %fd43, %p30;
	setp.eq.f32 	%p31, %f18, 0f00000000;
	selp.b32 	%r73, %r28, 0, %p27;
	or.b32  	%r74, %r73, 2146435072;
	selp.b32 	%r75, %r74, %r73, %p26;
	mov.b32 	%r76, 0;
	mov.b64 	%fd48, {%r76, %r75};
	selp.f64 	%fd88, %fd48, %fd47, %p31;
	add.f64 	%fd49, %fd7, 0d4000000000000000;
	{
	.reg .b32 %temp; 
	mov.b64 	{%temp, %r77}, %fd49;
	}
	and.b32  	%r78, %r77, 2146435072;
	setp.ne.s32 	%p32, %r78, 2146435072;
	@%p32 bra 	$L__BB1_27;
	setp.nan.f32 	%p33, %f18, %f18;
	@%p33 bra 	$L__BB1_26;
	setp.neu.f64 	%p34, %fd8, 0d7FF0000000000000;
	@%p34 bra 	$L__BB1_27;
	setp.lt.s32 	%p35, %r28, 0;
	selp.b32 	%r79, %r22, %r21, %p1;
	selp.b32 	%r80, %r79, %r21, %p35;
	mov.b32 	%r81, 0;
	mov.b64 	%fd88, {%r81, %r80};
	bra.uni 	$L__BB1_27;
$L__BB1_26:
	mov.f64 	%fd50, 0d4000000000000000;
	add.rn.f64 	%fd88, %fd7, %fd50;
$L__BB1_27:
	setp.lt.s32 	%p36, %r19, 0;
	setp.eq.s32 	%p37, %r20, 1062207488;
	setp.eq.f32 	%p39, %f18, 0f3F800000;
	selp.f64 	%fd51, 0d3FF0000000000000, %fd88, %p39;
	cvt.f64.f32 	%fd52, %f17;
	add.f64 	%fd53, %fd51, %fd52;
	cvt.rn.f32.f64 	%f19, %fd53;
	ld.global.f32 	%f98, [%rd69];
	sub.f32 	%f20, %f98, %f14;
	cvt.f64.f32 	%fd13, %f20;
	{
	.reg .b32 %temp; 
	mov.b64 	{%temp, %r29}, %fd13;
	}
	abs.f64 	%fd14, %fd13;
	{ // callseq 2, 0
	.param .b64 param0;
	st.param.f64 	[param0], %fd14;
	.param .b64 retval0;
	call.uni (retval0), 
	__internal_accurate_pow, 
	(
	param0
	);
	ld.param.f64 	%fd54, [retval0];
	} // callseq 2
	setp.lt.s32 	%p40, %r29, 0;
	neg.f64 	%fd56, %fd54;
	selp.f64 	%fd57, %fd56, %fd54, %p37;
	selp.f64 	%fd58, %fd57, %fd54, %p40;
	setp.eq.f32 	%p41, %f20, 0f00000000;
	selp.b32 	%r82, %r29, 0, %p37;
	or.b32  	%r83, %r82, 2146435072;
	selp.b32 	%r84, %r83, %r82, %p36;
	mov.b32 	%r85, 0;
	mov.b64 	%fd59, {%r85, %r84};
	selp.f64 	%fd89, %fd59, %fd58, %p41;
	add.f64 	%fd60, %fd13, 0d4000000000000000;
	{
	.reg .b32 %temp; 
	mov.b64 	{%temp, %r86}, %fd60;
	}
	and.b32  	%r87, %r86, 2146435072;
	setp.ne.s32 	%p42, %r87, 2146435072;
	@%p42 bra 	$L__BB1_32;
	setp.nan.f32 	%p43, %f20, %f20;
	@%p43 bra 	$L__BB1_31;
	setp.neu.f64 	%p44, %fd14, 0d7FF0000000000000;
	@%p44 bra 	$L__BB1_32;
	setp.lt.s32 	%p45, %r29, 0;
	selp.b32 	%r88, %r22, %r21, %p1;
	selp.b32 	%r89, %r88, %r21, %p45;
	mov.b32 	%r90, 0;
	mov.b64 	%fd89, {%r90, %r89};
	bra.uni 	$L__BB1_32;
$L__BB1_31:
	mov.f64 	%fd61, 0d4000000000000000;
	add.rn.f64 	%fd89, %fd13, %fd61;
$L__BB1_32:
	setp.lt.s32 	%p46, %r19, 0;
	setp.eq.s32 	%p47, %r20, 1062207488;
	setp.eq.f32 	%p49, %f20, 0f3F800000;
	selp.f64 	%fd62, 0d3FF0000000000000, %fd89, %p49;
	cvt.f64.f32 	%fd63, %f19;
	add.f64 	%fd64, %fd62, %fd63;
	cvt.rn.f32.f64 	%f21, %fd64;
	ld.global.f32 	%f99, [%rd69+4];
	sub.f32 	%f22, %f99, %f14;
	cvt.f64.f32 	%fd19, %f22;
	{
	.reg .b32 %temp; 
	mov.b64 	{%temp, %r30}, %fd19;
	}
	abs.f64 	%fd20, %fd19;
	{ // callseq 3, 0
	.param .b64 param0;
	st.param.f64 	[param0], %fd20;
	.param .b64 retval0;
	call.uni (retval0), 
	__internal_accurate_pow, 
	(
	param0
	);
	ld.param.f64 	%fd65, [retval0];
	} // callseq 3
	setp.lt.s32 	%p50, %r30, 0;
	neg.f64 	%fd67, %fd65;
	selp.f64 	%fd68, %fd67, %fd65, %p47;
	selp.f64 	%fd69, %fd68, %fd65, %p50;
	setp.eq.f32 	%p51, %f22, 0f00000000;
	selp.b32 	%r91, %r30, 0, %p47;
	or.b32  	%r92, %r91, 2146435072;
	selp.b32 	%r93, %r92, %r91, %p46;
	mov.b32 	%r94, 0;
	mov.b64 	%fd70, {%r94, %r93};
	selp.f64 	%fd90, %fd70, %fd69, %p51;
	add.f64 	%fd71, %fd19, 0d4000000000000000;
	{
	.reg .b32 %temp; 
	mov.b64 	{%temp, %r95}, %fd71;
	}
	and.b32  	%r96, %r95, 2146435072;
	setp.ne.s32 	%p52, %r96, 2146435072;
	@%p52 bra 	$L__BB1_37;
	setp.nan.f32 	%p53, %f22, %f22;
	@%p53 bra 	$L__BB1_36;
	setp.neu.f64 	%p54, %fd20, 0d7FF0000000000000;
	@%p54 bra 	$L__BB1_37;
	setp.lt.s32 	%p55, %r30, 0;
	selp.b32 	%r97, %r22, %r21, %p1;
	selp.b32 	%r98, %r97, %r21, %p55;
	mov.b32 	%r99, 0;
	mov.b64 	%fd90, {%r99, %r98};
	bra.uni 	$L__BB1_37;
$L__BB1_36:
	mov.f64 	%fd72, 0d4000000000000000;
	add.rn.f64 	%fd90, %fd19, %fd72;
$L__BB1_37:
	setp.eq.f32 	%p56, %f22, 0f3F800000;
	selp.f64 	%fd73, 0d3FF0000000000000, %fd90, %p56;
	cvt.f64.f32 	%fd74, %f21;
	add.f64 	%fd75, %fd73, %fd74;
	cvt.rn.f32.f64 	%f159, %fd75;
	add.s32 	%r123, %r123, 4;
	add.s64 	%rd69, %rd69, 16;
	setp.ne.s32 	%p57, %r123, 0;
	@%p57 bra 	$L__BB1_17;
$L__BB1_38:
	setp.eq.s32 	%p58, %r23, 0;
	@%p58 bra 	$L__BB1_46;
	add.s32 	%r100, %r124, %r18;
	mul.wide.u32 	%rd40, %r100, 4;
	add.s64 	%rd70, %rd2, %rd40;
	neg.s32 	%r125, %r23;
$L__BB1_40:
	.pragma "nounroll";
	setp.lt.s32 	%p59, %r19, 0;
	setp.eq.s32 	%p60, %r20, 1062207488;
	ld.global.f32 	%f100, [%rd70];
	sub.f32 	%f27, %f100, %f14;
	cvt.f64.f32 	%fd25, %f27;
	{
	.reg .b32 %temp; 
	mov.b64 	{%temp, %r35}, %fd25;
	}
	abs.f64 	%fd26, %fd25;
	{ // callseq 4, 0
	.param .b64 param0;
	st.param.f64 	[param0], %fd26;
	.param .b64 retval0;
	call.uni (retval0), 
	__internal_accurate_pow, 
	(
	param0
	);
	ld.param.f64 	%fd76, [retval0];
	} // callseq 4
	setp.lt.s32 	%p62, %r35, 0;
	neg.f64 	%fd78, %fd76;
	selp.f64 	%fd79, %fd78, %fd76, %p60;
	selp.f64 	%fd80, %fd79, %fd76, %p62;
	setp.eq.f32 	%p63, %f27, 0f00000000;
	selp.b32 	%r101, %r35, 0, %p60;
	or.b32  	%r102, %r101, 2146435072;
	selp.b32 	%r103, %r102, %r101, %p59;
	mov.b32 	%r104, 0;
	mov.b64 	%fd81, {%r104, %r103};
	selp.f64 	%fd91, %fd81, %fd80, %p63;
	add.f64 	%fd82, %fd25, 0d4000000000000000;
	{
	.reg .b32 %temp; 
	mov.b64 	{%temp, %r105}, %fd82;
	}
	and.b32  	%r106, %r105, 2146435072;
	setp.ne.s32 	%p64, %r106, 2146435072;
	@%p64 bra 	$L__BB1_45;
	setp.nan.f32 	%p65, %f27, %f27;
	@%p65 bra 	$L__BB1_44;
	setp.neu.f64 	%p66, %fd26, 0d7FF0000000000000;
	@%p66 bra 	$L__BB1_45;
	setp.lt.s32 	%p67, %r35, 0;
	selp.b32 	%r107, %r22, %r21, %p1;
	selp.b32 	%r108, %r107, %r21, %p67;
	mov.b32 	%r109, 0;
	mov.b64 	%fd91, {%r109, %r108};
	bra.uni 	$L__BB1_45;
$L__BB1_44:
	mov.f64 	%fd83, 0d4000000000000000;
	add.rn.f64 	%fd91, %fd25, %fd83;
$L__BB1_45:
	setp.eq.f32 	%p68, %f27, 0f3F800000;
	selp.f64 	%fd84, 0d3FF0000000000000, %fd91, %p68;
	cvt.f64.f32 	%fd85, %f159;
	add.f64 	%fd86, %fd84, %fd85;
	cvt.rn.f32.f64 	%f159, %fd86;
	add.s64 	%rd70, %rd70, 4;
	add.s32 	%r125, %r125, 1;
	setp.ne.s32 	%p69, %r125, 0;
	@%p69 bra 	$L__BB1_40;
$L__BB1_46:
	setp.lt.s32 	%p70, %r52, 1;
	sqrt.rn.f32 	%f30, %f159;
	@%p70 bra 	$L__BB1_58;
	mul.lo.s32 	%r37, %r52, %r1;
	mul.lo.s32 	%r38, %r53, %r1;
	and.b32  	%r39, %r52, 7;
	setp.lt.u32 	%p71, %r52, 8;
	mov.b32 	%r129, 0;
	@%p71 bra 	$L__BB1_50;
	and.b32  	%r129, %r52, 2147483640;
	neg.s32 	%r127, %r129;
	mul.wide.u32 	%rd41, %r37, 4;
	add.s64 	%rd42, %rd41, %rd2;
	add.s64 	%rd71, %rd42, 16;
	add.s64 	%rd16, %rd1, 16;
	mov.u32 	%r126, %r38;
$L__BB1_49:
	.pragma "nounroll";
	mul.wide.s32 	%rd43, %r126, 4;
	add.s64 	%rd44, %rd16, %rd43;
	ld.global.f32 	%f101, [%rd71+-16];
	sub.f32 	%f102, %f101, %f14;
	div.rn.f32 	%f103, %f102, %f30;
	st.global.f32 	[%rd44+-16], %f103;
	ld.global.f32 	%f104, [%rd71+-12];
	sub.f32 	%f105, %f104, %f14;
	div.rn.f32 	%f106, %f105, %f30;
	st.global.f32 	[%rd44+-12], %f106;
	ld.global.f32 	%f107, [%rd71+-8];
	sub.f32 	%f108, %f107, %f14;
	div.rn.f32 	%f109, %f108, %f30;
	st.global.f32 	[%rd44+-8], %f109;
	ld.global.f32 	%f110, [%rd71+-4];
	sub.f32 	%f111, %f110, %f14;
	div.rn.f32 	%f112, %f111, %f30;
	st.global.f32 	[%rd44+-4], %f112;
	ld.global.f32 	%f113, [%rd71];
	sub.f32 	%f114, %f113, %f14;
	div.rn.f32 	%f115, %f114, %f30;
	st.global.f32 	[%rd44], %f115;
	ld.global.f32 	%f116, [%rd71+4];
	sub.f32 	%f117, %f116, %f14;
	div.rn.f32 	%f118, %f117, %f30;
	st.global.f32 	[%rd44+4], %f118;
	ld.global.f32 	%f119, [%rd71+8];
	sub.f32 	%f120, %f119, %f14;
	div.rn.f32 	%f121, %f120, %f30;
	st.global.f32 	[%rd44+8], %f121;
	ld.global.f32 	%f122, [%rd71+12];
	sub.f32 	%f123, %f122, %f14;
	div.rn.f32 	%f124, %f123, %f30;
	st.global.f32 	[%rd44+12], %f124;
	add.s32 	%r127, %r127, 8;
	add.s64 	%rd71, %rd71, 32;
	add.s32 	%r126, %r126, 8;
	setp.ne.s32 	%p72, %r127, 0;
	@%p72 bra 	$L__BB1_49;
$L__BB1_50:
	setp.eq.s32 	%p73, %r39, 0;
	@%p73 bra 	$L__BB1_58;
	and.b32  	%r47, %r52, 3;
	setp.lt.u32 	%p74, %r39, 4;
	@%p74 bra 	$L__BB1_53;
	add.s32 	%r111, %r129, %r37;
	mul.wide.u32 	%rd45, %r111, 4;
	add.s64 	%rd46, %rd2, %rd45;
	ld.global.f32 	%f125, [%rd46];
	sub.f32 	%f126, %f125, %f14;
	div.rn.f32 	%f127, %f126, %f30;
	add.s32 	%r112, %r129, %r38;
	mul.wide.s32 	%rd47, %r112, 4;
	add.s64 	%rd48, %rd1, %rd47;
	st.global.f32 	[%rd48], %f127;
	cvt.u64.u32 	%rd49, %r37;
	cvt.u64.u32 	%rd50, %r129;
	add.s64 	%rd51, %rd50, %rd49;
	shl.b64 	%rd52, %rd51, 2;
	add.s64 	%rd53, %rd2, %rd52;
	ld.global.f32 	%f128, [%rd53+4];
	sub.f32 	%f129, %f128, %f14;
	div.rn.f32 	%f130, %f129, %f30;
	st.global.f32 	[%rd48+4], %f130;
	ld.global.f32 	%f131, [%rd53+8];
	sub.f32 	%f132, %f131, %f14;
	div.rn.f32 	%f133, %f132, %f30;
	st.global.f32 	[%rd48+8], %f133;
	ld.global.f32 	%f134, [%rd53+12];
	sub.f32 	%f135, %f134, %f14;
	div.rn.f32 	%f136, %f135, %f30;
	st.global.f32 	[%rd48+12], %f136;
	add.s32 	%r129, %r129, 4;
$L__BB1_53:
	setp.eq.s32 	%p75, %r47, 0;
	@%p75 bra 	$L__BB1_58;
	setp.eq.s32 	%p76, %r47, 1;
	@%p76 bra 	$L__BB1_56;
	add.s32 	%r113, %r129, %r37;
	mul.wide.u32 	%rd54, %r113, 4;
	add.s64 	%rd55, %rd2, %rd54;
	ld.global.f32 	%f137, [%rd55];
	sub.f32 	%f138, %f137, %f14;
	div.rn.f32 	%f139, %f138, %f30;
	add.s32 	%r114, %r129, %r38;
	mul.wide.s32 	%rd56, %r114, 4;
	add.s64 	%rd57, %rd1, %rd56;
	st.global.f32 	[%rd57], %f139;
	cvt.u64.u32 	%rd58, %r37;
	cvt.u64.u32 	%rd59, %r129;
	add.s64 	%rd60, %rd59, %rd58;
	shl.b64 	%rd61, %rd60, 2;
	add.s64 	%rd62, %rd2, %rd61;
	ld.global.f32 	%f140, [%rd62+4];
	sub.f32 	%f141, %f140, %f14;
	div.rn.f32 	%f142, %f141, %f30;
	st.global.f32 	[%rd57+4], %f142;
	add.s32 	%r129, %r129, 2;
$L__BB1_56:
	and.b32  	%r115, %r52, 1;
	setp.eq.b32 	%p77, %r115, 1;
	not.pred 	%p78, %p77;
	@%p78 bra 	$L__BB1_58;
	add.s32 	%r116, %r129, %r37;
	mul.wide.u32 	%rd63, %r116, 4;
	add.s64 	%rd64, %rd2, %rd63;
	ld.global.f32 	%f143, [%rd64];
	sub.f32 	%f144, %f143, %f14;
	div.rn.f32 	%f145, %f144, %f30;
	add.s32 	%r117, %r129, %r38;
	mul.wide.s32 	%rd65, %r117, 4;
	add.s64 	%rd66, %rd1, %rd65;
	st.global.f32 	[%rd66], %f145;
$L__BB1_58:
	ret;

}
	// .globl	_Z8mykernelPfS_iiii
.visible .entry _Z8mykernelPfS_iiii(
	.param .u64 .ptr .align 1 _Z8mykernelPfS_iiii_param_0,
	.param .u64 .ptr .align 1 _Z8mykernelPfS_iiii_param_1,
	.param .u32 _Z8mykernelPfS_iiii_param_2,
	.param .u32 _Z8mykernelPfS_iiii_param_3,
	.param .u32 _Z8mykernelPfS_iiii_param_4,
	.param .u32 _Z8mykernelPfS_iiii_param_5
)
{
	.reg .pred 	%p<85>;
	.reg .b32 	%r<299>;
	.reg .b32 	%f<2827>;
	.reg .b64 	%rd<82>;
	// demoted variable
	.shared .align 4 .b8 _ZZ8mykernelPfS_iiiiE5rowis[1024];
	// demoted variable
	.shared .align 4 .b8 _ZZ8mykernelPfS_iiiiE5rowjs[1024];
	ld.param.u64 	%rd15, [_Z8mykernelPfS_iiii_param_0];
	ld.param.u32 	%r74, [_Z8mykernelPfS_iiii_param_5];
	cvta.to.global.u64 	%rd1, %rd15;
	mov.u32 	%r1, %tid.x;
	mov.u32 	%r2, %tid.y;
	mov.u32 	%r3, %ctaid.x;
	mov.u32 	%r4, %ctaid.y;
	setp.ge.u32 	%p1, %r3, %r4;
	@%p1 bra 	$L__BB2_35;
	ld.param.u32 	%r271, [_Z8mykernelPfS_iiii_param_2];
	shl.b32 	%r170, %r4, 6;
	add.s32 	%r292, %r170, %r2;
	shl.b32 	%r171, %r3, 6;
	add.s32 	%r6, %r171, %r1;
	add.s32 	%r7, %r6, 8;
	add.s32 	%r8, %r6, 16;
	add.s32 	%r9, %r6, 24;
	add.s32 	%r10, %r6, 32;
	add.s32 	%r11, %r6, 40;
	add.s32 	%r12, %r6, 48;
	add.s32 	%r13, %r6, 56;
	add.s32 	%r172, %r292, 8;
	mul.lo.s32 	%r291, %r271, %r172;
	shl.b32 	%r15, %r271, 4;
	add.s32 	%r173, %r1, %r291;
	add.s32 	%r290, %r173, %r171;
	mul.lo.s32 	%r289, %r271, %r292;
	add.s32 	%r174, %r1, %r289;
	add.s32 	%r288, %r174, %r171;
	mov.b32 	%r293, 8;
	cvt.u64.u32 	%rd2, %r6;
$L__BB2_2:
	ld.param.u32 	%r272, [_Z8mykernelPfS_iiii_param_2];
	add.s32 	%r25, %r292, 8;
	max.s32 	%r175, %r292, %r6;
	setp.ge.s32 	%p68, %r175, %r272;
	@%p68 bra 	$L__BB2_4;
	mul.wide.s32 	%rd66, %r288, 4;
	add.s64 	%rd67, %rd1, %rd66;
	mov.b32 	%r176, 1084227584;
	st.global.u32 	[%rd67], %r176;
$L__BB2_4:
	ld.param.u32 	%r273, [_Z8mykernelPfS_iiii_param_2];
	max.s32 	%r177, %r292, %r7;
	setp.ge.s32 	%p69, %r177, %r273;
	cvt.s64.s32 	%rd68, %r289;
	add.s64 	%rd69, %rd2, %rd68;
	shl.b64 	%rd70, %rd69, 2;
	add.s64 	%rd3, %rd1, %rd70;
	@%p69 bra 	$L__BB2_6;
	mov.b32 	%r178, 1084227584;
	st.global.u32 	[%rd3+32], %r178;
$L__BB2_6:
	ld.param.u32 	%r274, [_Z8mykernelPfS_iiii_param_2];
	max.s32 	%r179, %r292, %r8;
	setp.ge.s32 	%p70, %r179, %r274;
	@%p70 bra 	$L__BB2_8;
	mov.b32 	%r180, 1084227584;
	st.global.u32 	[%rd3+64], %r180;
$L__BB2_8:
	ld.param.u32 	%r275, [_Z8mykernelPfS_iiii_param_2];
	max.s32 	%r181, %r292, %r9;
	setp.ge.s32 	%p71, %r181, %r275;
	@%p71 bra 	$L__BB2_10;
	mov.b32 	%r182, 1084227584;
	st.global.u32 	[%rd3+96], %r182;
$L__BB2_10:
	ld.param.u32 	%r276, [_Z8mykernelPfS_iiii_param_2];
	max.s32 	%r183, %r292, %r10;
	setp.ge.s32 	%p72, %r183, %r276;
	@%p72 bra 	$L__BB2_12;
	mov.b32 	%r184, 1084227584;
	st.global.u32 	[%rd3+128], %r184;
$L__BB2_12:
	ld.param.u32 	%r277, [_Z8mykernelPfS_iiii_param_2];
	max.s32 	%r185, %r292, %r11;
	setp.ge.s32 	%p73, %r185, %r277;
	@%p73 bra 	$L__BB2_14;
	mov.b32 	%r186, 1084227584;
	st.global.u32 	[%rd3+160], %r186;
$L__BB2_14:
	ld.param.u32 	%r278, [_Z8mykernelPfS_iiii_param_2];
	max.s32 	%r187, %r292, %r12;
	setp.ge.s32 	%p74, %r187, %r278;
	@%p74 bra 	$L__BB2_16;
	mov.b32 	%r188, 1084227584;
	st.global.u32 	[%rd3+192], %r188;
$L__BB2_16:
	ld.param.u32 	%r279, [_Z8mykernelPfS_iiii_param_2];
	max.s32 	%r189, %r292, %r13;
	setp.ge.s32 	%p75, %r189, %r279;
	@%p75 bra 	$L__BB2_18;
	mov.b32 	%r190, 1084227584;
	st.global.u32 	[%rd3+224], %r190;
$L__BB2_18:
	ld.param.u32 	%r280, [_Z8mykernelPfS_iiii_param_2];
	max.s32 	%r191, %r25, %r6;
	setp.ge.s32 	%p76, %r191, %r280;
	@%p76 bra 	$L__BB2_20;
	mul.wide.s32 	%rd71, %r290, 4;
	add.s64 	%rd72, %rd1, %rd71;
	mov.b32 	%r192, 1084227584;
	st.global.u32 	[%rd72], %r192;
$L__BB2_20:
	ld.param.u32 	%r281, [_Z8mykernelPfS_iiii_param_2];
	max.s32 	%r193, %r25, %r7;
	setp.ge.s32 	%p77, %r193, %r281;
	cvt.s64.s32 	%rd73, %r291;
	add.s64 	%rd74, %rd2, %rd73;
	shl.b64 	%rd75, %rd74, 2;
	add.s64 	%rd4, %rd1, %rd75;
	@%p77 bra 	$L__BB2_22;
	mov.b32 	%r194, 1084227584;
	st.global.u32 	[%rd4+32], %r194;
$L__BB2_22:
	ld.param.u32 	%r282, [_Z8mykernelPfS_iiii_param_2];
	max.s32 	%r195, %r25, %r8;
	setp.ge.s32 	%p78, %r195, %r282;
	@%p78 bra 	$L__BB2_24;
	mov.b32 	%r196, 1084227584;
	st.global.u32 	[%rd4+64], %r196;
$L__BB2_24:
	ld.param.u32 	%r283, [_Z8mykernelPfS_iiii_param_2];
	max.s32 	%r197, %r25, %r9;
	setp.ge.s32 	%p79, %r197, %r283;
	@%p79 bra 	$L__BB2_26;
	mov.b32 	%r198, 1084227584;
	st.global.u32 	[%rd4+96], %r198;
$L__BB2_26:
	ld.param.u32 	%r284, [_Z8mykernelPfS_iiii_param_2];
	max.s32 	%r199, %r25, %r10;
	setp.ge.s32 	%p80, %r199, %r284;
	@%p80 bra 	$L__BB2_28;
	mov.b32 	%r200, 1084227584;
	st.global.u32 	[%rd4+128], %r200;
$L__BB2_28:
	ld.param.u32 	%r285, [_Z8mykernelPfS_iiii_param_2];
	max.s32 	%r201, %r25, %r11;
	setp.ge.s32 	%p81, %r201, %r285;
	@%p81 bra 	$L__BB2_30;
	mov.b32 	%r202, 1084227584;
	st.global.u32 	[%rd4+160], %r202;
$L__BB2_30:
	ld.param.u32 	%r286, [_Z8mykernelPfS_iiii_param_2];
	max.s32 	%r203, %r25, %r12;
	setp.ge.s32 	%p82, %r203, %r286;
	@%p82 bra 	$L__BB2_32;
	mov.b32 	%r204, 1084227584;
	st.global.u32 	[%rd4+192], %r204;
$L__BB2_32:
	ld.param.u32 	%r287, [_Z8mykernelPfS_iiii_param_2];
	max.s32 	%r205, %r25, %r13;
	setp.ge.s32 	%p83, %r205, %r287;
	@%p83 bra 	$L__BB2_34;
	mov.b32 	%r206, 1084227584;
	st.global.u32 	[%rd4+224], %r206;
$L__BB2_34:
	add.s32 	%r293, %r293, 16;
	add.s32 	%r292, %r292, 16;
	add.s32 	%r291, %r291, %r15;
	add.s32 	%r290, %r290, %r15;
	add.s32 	%r289, %r289, %r15;
	add.s32 	%r288, %r288, %r15;
	setp.eq.s32 	%p84, %r293, 72;
	@%p84 bra 	$L__BB2_166;
	bra.uni 	$L__BB2_2;
$L__BB2_35:
	setp.lt.s32 	%p2, %r74, 32;
	mov.f32 	%f2763, 0f00000000;
	mov.f32 	%f2764, %f2763;
	mov.f32 	%f2765, %f2763;
	mov.f32 	%f2766, %f2763;
	mov.f32 	%f2767, %f2763;
	mov.f32 	%f2768, %f2763;
	mov.f32 	%f2769, %f2763;
	mov.f32 	%f2770, %f2763;
	mov.f32 	%f2771, %f2763;
	mov.f32 	%f2772, %f2763;
	mov.f32 	%f2773, %f2763;
	mov.f32 	%f2774, %f2763;
	mov.f32 	%f2775, %f2763;
	mov.f32 	%f2776, %f2763;
	mov.f32 	%f2777, %f2763;
	mov.f32 	%f2778, %f2763;
	mov.f32 	%f2779, %f2763;
	mov.f32 	%f2780, %f2763;
	mov.f32 	%f2781, %f2763;
	mov.f32 	%f2782, %f2763;
	mov.f32 	%f2783, %f2763;
	mov.f32 	%f2784, %f2763;
	mov.f32 	%f2785, %f2763;
	mov.f32 	%f2786, %f2763;
	mov.f32 	%f2787, %f2763;
	mov.f32 	%f2788, %f2763;
	mov.f32 	%f2789, %f2763;
	mov.f32 	%f2790, %f2763;
	mov.f32 	%f2791, %f2763;
	mov.f32 	%f2792, %f2763;
	mov.f32 	%f2793, %f2763;
	mov.f32 	%f2794, %f2763;
	mov.f32 	%f2795, %f2763;
	mov.f32 	%f2796, %f2763;
	mov.f32 	%f2797, %f2763;
	mov.f32 	%f2798, %f2763;
	mov.f32 	%f2799, %f2763;
	mov.f32 	%f2800, %f2763;
	mov.f32 	%f2801, %f2763;
	mov.f32 	%f2802, %f2763;
	mov.f32 	%f2803, %f2763;
	mov.f32 	%f2804, %f2763;
	mov.f32 	%f2805, %f2763;
	mov.f32 	%f2806, %f2763;
	mov.f32 	%f2807, %f2763;
	mov.f32 	%f2808, %f2763;
	mov.f32 	%f2809, %f2763;
	mov.f32 	%f2810, %f2763;
	mov.f32 	%f2811, %f2763;
	mov.f32 	%f2812, %f2763;
	mov.f32 	%f2813, %f2763;
	mov.f32 	%f2814, %f2763;
	mov.f32 	%f2815, %f2763;
	mov.f32 	%f2816, %f2763;
	mov.f32 	%f2817, %f2763;
	mov.f32 	%f2818, %f2763;
	mov.f32 	%f2819, %f2763;
	mov.f32 	%f2820, %f2763;
	mov.f32 	%f2821, %f2763;
	mov.f32 	%f2822, %f2763;
	mov.f32 	%f2823, %f2763;
	mov.f32 	%f2824, %f2763;
	mov.f32 	%f2825, %f2763;
	mov.f32 	%f2826, %f2763;
	@%p2 bra 	$L__BB2_38;
	shl.b32 	%r75, %r3, 3;
	add.s32 	%r76, %r75, %r1;
	shl.b32 	%r77, %r4, 3;
	add.s32 	%r78, %r77, %r1;
	shr.s32 	%r79, %r74, 31;
	shr.u32 	%r80, %r79, 27;
	add.s32 	%r81, %r74, %r80;
	shr.s32 	%r82, %r81, 5;
	neg.s32 	%r298, %r82;
	mad.lo.s32 	%r297, %r74, %r78, %r2;
	mad.lo.s32 	%r296, %r74, %r76, %r2;
	shl.b32 	%r83, %r2, 5;
	shl.b32 	%r84, %r1, 2;
	add.s32 	%r85, %r83, %r84;
	add.s32 	%r86, %r85, 512;
	mov.u32 	%r87, _ZZ8mykernelPfS_iiiiE5rowjs;
	add.s32 	%r295, %r87, %r86;
	mov.u32 	%r88, _ZZ8mykernelPfS_iiiiE5rowis;
	add.s32 	%r294, %r88, %r86;
	mov.f32 	%f2763, 0f00000000;
$L__BB2_37:
	ld.param.u64 	%rd81, [_Z8mykernelPfS_iiii_param_1];
	cvta.to.global.u64 	%rd17, %rd81;
	mul.wide.u32 	%rd18, %r296, 4;
	add.s64 	%rd19, %rd17, %rd18;
	ld.global.f32 	%f195, [%rd19];
	st.shared.f32 	[%r294+-512], %f195;
	mul.wide.u32 	%rd20, %r297, 4;
	add.s64 	%rd21, %rd17, %rd20;
	ld.global.f32 	%f196, [%rd21];
	st.shared.f32 	[%r295+-512], %f196;
	ld.global.f32 	%f197, [%rd19+32];
	st.shared.f32 	[%r294+-256], %f197;
	ld.global.f32 	%f198, [%rd21+32];
	st.shared.f32 	[%r295+-256], %f198;
	ld.global.f32 	%f199, [%rd19+64];
	st.shared.f32 	[%r294], %f199;
	ld.global.f32 	%f200, [%rd21+64];
	st.shared.f32 	[%r295], %f200;
	ld.global.f32 	%f201, [%rd19+96];
	st.shared.f32 	[%r294+256], %f201;
	ld.global.f32 	%f202, [%rd21+96];
	st.shared.f32 	[%r295+256], %f202;
	bar.sync 	0;
	ld.shared.f32 	%f203, [_ZZ8mykernelPfS_iiiiE5rowjs];
	ld.shared.f32 	%f204, [_ZZ8mykernelPfS_iiiiE5rowjs+4];
	ld.shared.f32 	%f205, [_ZZ8mykernelPfS_iiiiE5rowjs+8];
	ld.shared.f32 	%f206, [_ZZ8mykernelPfS_iiiiE5rowjs+12];
	ld.shared.f32 	%f207, [_ZZ8mykernelPfS_iiiiE5rowjs+16];
	ld.shared.f32 	%f208, [_ZZ8mykernelPfS_iiiiE5rowjs+20];
	ld.shared.f32 	%f209, [_ZZ8mykernelPfS_iiiiE5rowjs+24];
	ld.shared.f32 	%f210, [_ZZ8mykernelPfS_iiiiE5rowjs+28];
	ld.shared.f32 	%f211, [_ZZ8mykernelPfS_iiiiE5rowis];
	fma.rn.f32 	%f212, %f211, %f203, %f2818;
	fma.rn.f32 	%f213, %f211, %f204, %f2817;
	fma.rn.f32 	%f214, %f211, %f205, %f2816;
	fma.rn.f32 	%f215, %f211, %f206, %f2815;
	fma.rn.f32 	%f216, %f211, %f207, %f2814;
	fma.rn.f32 	%f217, %f211, %f208, %f2813;
	fma.rn.f32 	%f218, %f211, %f209, %f2812;
	fma.rn.f32 	%f219, %f211, %f210, %f2811;
	ld.shared.f32 	%f220, [_ZZ8mykernelPfS_iiiiE5rowis+4];
	fma.rn.f32 	%f221, %f220, %f203, %f2810;
	fma.rn.f32 	%f222, %f220, %f204, %f2809;
	fma.rn.f32 	%f223, %f220, %f205, %f2808;
	fma.rn.f32 	%f224, %f220, %f206, %f2807;
	fma.rn.f32 	%f225, %f220, %f207, %f2806;
	fma.rn.f32 	%f226, %f220, %f208, %f2805;
	fma.rn.f32 	%f227, %f220, %f209, %f2804;
	fma.rn.f32 	%f228, %f220, %f210, %f2803;
	ld.shared.f32 	%f229, [_ZZ8mykernelPfS_iiiiE5rowis+8];
	fma.rn.f32 	%f230, %f229, %f203, %f2802;
	fma.rn.f32 	%f231, %f229, %f204, %f2801;
	fma.rn.f32 	%f232, %f229, %f205, %f2800;
	fma.rn.f32 	%f233, %f229, %f206, %f2799;
	fma.rn.f32 	%f234, %f229, %f207, %f2798;
	fma.rn.f32 	%f235, %f229, %f208, %f2797;
	fma.rn.f32 	%f236, %f229, %f209, %f2796;
	fma.rn.f32 	%f237, %f229, %f210, %f2795;
	ld.shared.f32 	%f238, [_ZZ8mykernelPfS_iiiiE5rowis+12];
	fma.rn.f32 	%f239, %f238, %f203, %f2794;
	fma.rn.f32 	%f240, %f238, %f204, %f2793;
	fma.rn.f32 	%f241, %f238, %f205, %f2792;
	fma.rn.f32 	%f242, %f238, %f206, %f2791;
	fma.rn.f32 	%f243, %f238, %f207, %f2790;
	fma.rn.f32 	%f244, %f238, %f208, %f2789;
	fma.rn.f32 	%f245, %f238, %f209, %f2788;
	fma.rn.f32 	%f246, %f238, %f210, %f2787;
	ld.shared.f32 	%f247, [_ZZ8mykernelPfS_iiiiE5rowis+16];
	fma.rn.f32 	%f248, %f247, %f203, %f2786;
	fma.rn.f32 	%f249, %f247, %f204, %f2785;
	fma.rn.f32 	%f250, %f247, %f205, %f2784;
	fma.rn.f32 	%f251, %f247, %f206, %f2783;
	fma.rn.f32 	%f252, %f247, %f207, %f2782;
	fma.rn.f32 	%f253, %f247, %f208, %f2781;
	fma.rn.f32 	%f254, %f247, %f209, %f2780;
	fma.rn.f32 	%f255, %f247, %f210, %f2779;
	ld.shared.f32 	%f256, [_ZZ8mykernelPfS_iiiiE5rowis+20];
	fma.rn.f32 	%f257, %f256, %f203, %f2778;
	fma.rn.f32 	%f258, %f256, %f204, %f2777;
	fma.rn.f32 	%f259, %f256, %f205, %f2776;
	fma.rn.f32 	%f260, %f256, %f206, %f2775;
	fma.rn.f32 	%f261, %f256, %f207, %f2774;
	fma.rn.f32 	%f262, %f256, %f208, %f2773;
	fma.rn.f32 	%f263, %f256, %f209, %f2772;
	fma.rn.f32 	%f264, %f256, %f210, %f2771;
	ld.shared.f32 	%f265, [_ZZ8mykernelPfS_iiiiE5rowis+24];
	fma.rn.f32 	%f266, %f265, %f203, %f2770;
	fma.rn.f32 	%f267, %f265, %f204, %f2769;
	fma.rn.f32 	%f268, %f265, %f205, %f2768;
	fma.rn.f32 	%f269, %f265, %f206, %f2767;
	fma.rn.f32 	%f270, %f265, %f207, %f2766;
	fma.rn.f32 	%f271, %f265, %f208, %f2765;
	fma.rn.f32 	%f272, %f265, %f209, %f2764;
	fma.rn.f32 	%f273, %f265, %f210, %f2763;
	ld.shared.f32 	%f274, [_ZZ8mykernelPfS_iiiiE5rowis+28];
	fma.rn.f32 	%f275, %f274, %f203, %f2819;
	fma.rn.f32 	%f276, %f274, %f204, %f2820;
	fma.rn.f32 	%f277, %f274, %f205, %f2821;
	fma.rn.f32 	%f278, %f274, %f206, %f2822;
	fma.rn.f32 	%f279, %f274, %f207, %f2823;
	fma.rn.f32 	%f280, %f274, %f208, %f2824;
	fma.rn.f32 	%f281, %f274, %f209, %f2825;
	fma.rn.f32 	%f282, %f274, %f210, %f2826;
	ld.shared.f32 	%f283, [_ZZ8mykernelPfS_iiiiE5rowjs+32];
	ld.shared.f32 	%f284, [_ZZ8mykernelPfS_iiiiE5rowjs+36];
	ld.shared.f32 	%f285, [_ZZ8mykernelPfS_iiiiE5rowjs+40];
	ld.shared.f32 	%f286, [_ZZ8mykernelPfS_iiiiE5rowjs+44];
	ld.shared.f32 	%f287, [_ZZ8mykernelPfS_iiiiE5rowjs+48];
	ld.shared.f32 	%f288, [_ZZ8mykernelPfS_iiiiE5rowjs+52];
	ld.shared.f32 	%f289, [_ZZ8mykernelPfS_iiiiE5rowjs+56];
	ld.shared.f32 	%f290, [_ZZ8mykernelPfS_iiiiE5rowjs+60];
	ld.shared.f32 	%f291, [_ZZ8mykernelPfS_iiiiE5rowis+32];
	fma.rn.f32 	%f292, %f291, %f283, %f212;
	fma.rn.f32 	%f293, %f291, %f284, %f213;
	fma.rn.f32 	%f294, %f291, %f285, %f214;
	fma.rn.f32 	%f295, %f291, %f286, %f215;
	fma.rn.f32 	%f296, %f291, %f287, %f216;
	fma.rn.f32 	%f297, %f291, %f288, %f217;
	fma.rn.f32 	%f298, %f291, %f289, %f218;
	fma.rn.f32 	%f299, %f291, %f290, %f219;
	ld.shared.f32 	%f300, [_ZZ8mykernelPfS_iiiiE5rowis+36];
	fma.rn.f32 	%f301, %f300, %f283, %f221;
	fma.rn.f32 	%f302, %f300, %f284, %f222;
	fma.rn.f32 	%f303, %f300, %f285, %f223;
	fma.rn.f32 	%f304, %f300, %f286, %f224;
	fma.rn.f32 	%f305, %f300, %f287, %f225;
	fma.rn.f32 	%f306, %f300, %f288, %f226;
	fma.rn.f32 	%f307, %f300, %f289, %f227;
	fma.rn.f32 	%f308, %f300, %f290, %f228;
	ld.shared.f32 	%f309, [_ZZ8mykernelPfS_iiiiE5rowis+40];
	fma.rn.f32 	%f310, %f309, %f283, %f230;
	fma.rn.f32 	%f311, %f309, %f284, %f231;
	fma.rn.f32 	%f312, %f309, %f285, %f232;
	fma.rn.f32 	%f313, %f309, %f286, %f233;
	fma.rn.f32 	%f314, %f309, %f287, %f234;
	fma.rn.f32 	%f315, %f309, %f288, %f235;
	fma.rn.f32 	%f316, %f309, %f289, %f236;
	fma.rn.f32 	%f317, %f309, %f290, %f237;
	ld.shared.f32 	%f318, [_ZZ8mykernelPfS_iiiiE5rowis+44];
	fma.rn.f32 	%f319, %f318, %f283, %f239;
	fma.rn.f32 	%f320, %f318, %f284, %f240;
	fma.rn.f32 	%f321, %f318, %f285, %f241;
	fma.rn.f32 	%f322, %f318, %f286, %f242;
	fma.rn.f32 	%f323, %f318, %f287, %f243;
	fma.rn.f32 	%f324, %f318, %f288, %f244;
	fma.rn.f32 	%f325, %f318, %f289, %f245;
	fma.rn.f32 	%f326, %f318, %f290, %f246;
	ld.shared.f32 	%f327, [_ZZ8mykernelPfS_iiiiE5rowis+48];
	fma.rn.f32 	%f328, %f327, %f283, %f248;
	fma.rn.f32 	%f329, %f327, %f284, %f249;
	fma.rn.f32 	%f330, %f327, %f285, %f250;
	fma.rn.f32 	%f331, %f327, %f286, %f251;
	fma.rn.f32 	%f332, %f327, %f287, %f252;
	fma.rn.f32 	%f333, %f327, %f288, %f253;
	fma.rn.f32 	%f334, %f327, %f289, %f254;
	fma.rn.f32 	%f335, %f327, %f290, %f255;
	ld.shared.f32 	%f336, [_ZZ8mykernelPfS_iiiiE5rowis+52];
	fma.rn.f32 	%f337, %f336, %f283, %f257;
	fma.rn.f32 	%f338, %f336, %f284, %f258;
	fma.rn.f32 	%f339, %f336, %f285, %f259;
	fma.rn.f32 	%f340, %f336, %f286, %f260;
	fma.rn.f32 	%f341, %f336, %f287, %f261;
	fma.rn.f32 	%f342, %f336, %f288, %f262;
	fma.rn.f32 	%f343, %f336, %f289, %f263;
	fma.rn.f32 	%f344, %f336, %f290, %f264;
	ld.shared.f32 	%f345, [_ZZ8mykernelPfS_iiiiE5rowis+56];
	fma.rn.f32 	%f346, %f345, %f283, %f266;
	fma.rn.f32 	%f347, %f345, %f284, %f267;
	fma.rn.f32 	%f348, %f345, %f285, %f268;
	fma.rn.f32 	%f349, %f345, %f286, %f269;
	fma.rn.f32 	%f350, %f345, %f287, %f270;
	fma.rn.f32 	%f351, %f345, %f288, %f271;
	fma.rn.f32 	%f352, %f345, %f289, %f272;
	fma.rn.f32 	%f353, %f345, %f290, %f273;
	ld.shared.f32 	%f354, [_ZZ8mykernelPfS_iiiiE5rowis+60];
	fma.rn.f32 	%f355, %f354, %f283, %f275;
	fma.rn.f32 	%f356, %f354, %f284, %f276;
	fma.rn.f32 	%f357, %f354, %f285, %f277;
	fma.rn.f32 	%f358, %f354, %f286, %f278;
	fma.rn.f32 	%f359, %f354, %f287, %f279;
	fma.rn.f32 	%f360, %f354, %f288, %f280;
	fma.rn.f32 	%f361, %f354, %f289, %f281;
	fma.rn.f32 	%f362, %f354, %f290, %f282;
	ld.shared.f32 	%f363, [_ZZ8mykernelPfS_iiiiE5rowjs+64];
	ld.shared.f32 	%f364, [_ZZ8mykernelPfS_iiiiE5rowjs+68];
	ld.shared.f32 	%f365, [_ZZ8mykernelPfS_iiiiE5rowjs+72];
	ld.shared.f32 	%f366, [_ZZ8mykernelPfS_iiiiE5rowjs+76];
	ld.shared.f32 	%f367, [_ZZ8mykernelPfS_iiiiE5rowjs+80];
	ld.shared.f32 	%f368, [_ZZ8mykernelPfS_iiiiE5rowjs+84];
	ld.shared.f32 	%f369, [_ZZ8mykernelPfS_iiiiE5rowjs+88];
	ld.shared.f32 	%f370, [_ZZ8mykernelPfS_iiiiE5rowjs+92];
	ld.shared.f32 	%f371, [_ZZ8mykernelPfS_iiiiE5rowis+64];
	fma.rn.f32 	%f372, %f371, %f363, %f292;
	fma.rn.f32 	%f373, %f371, %f364, %f293;
	fma.rn.f32 	%f374, %f371, %f365, %f294;
	fma.rn.f32 	%f375, %f371, %f366, %f295;
	fma.rn.f32 	%f376, %f371, %f367, %f296;
	fma.rn.f32 	%f377, %f371, %f368, %f297;
	fma.rn.f32 	%f378, %f371, %f369, %f298;
	fma.rn.f32 	%f379, %f371, %f370, %f299;
	ld.shared.f32 	%f380, [_ZZ8mykernelPfS_iiiiE5rowis+68];
	fma.rn.f32 	%f381, %f380, %f363, %f301;
	fma.rn.f32 	%f382, %f380, %f364, %f302;
	fma.rn.f32 	%f383, %f380, %f365, %f303;
	fma.rn.f32 	%f384, %f380, %f366, %f304;
	fma.rn.f32 	%f385, %f380, %f367, %f305;
	fma.rn.f32 	%f386, %f380, %f368, %f306;
	fma.rn.f32 	%f387, %f380, %f369, %f307;
	fma.rn.f32 	%f388, %f380, %f370, %f308;
	ld.shared.f32 	%f389, [_ZZ8mykernelPfS_iiiiE5rowis+72];
	fma.rn.f32 	%f390, %f389, %f363, %f310;
	fma.rn.f32 	%f391, %f389, %f364, %f311;
	fma.rn.f32 	%f392, %f389, %f365, %f312;
	fma.rn.f32 	%f393, %f389, %f366, %f313;
	fma.rn.f32 	%f394, %f389, %f367, %f314;
	fma.rn.f32 	%f395, %f389, %f368, %f315;
	fma.rn.f32 	%f396, %f389, %f369, %f316;
	fma.rn.f32 	%f397, %f389, %f370, %f317;
	ld.shared.f32 	%f398, [_ZZ8mykernelPfS_iiiiE5rowis+76];
	fma.rn.f32 	%f399, %f398, %f363, %f319;
	fma.rn.f32 	%f400, %f398, %f364, %f320;
	fma.rn.f32 	%f401, %f398, %f365, %f321;
	fma.rn.f32 	%f402, %f398, %f366, %f322;
	fma.rn.f32 	%f403, %f398, %f367, %f323;
	fma.rn.f32 	%f404, %f398, %f368, %f324;
	fma.rn.f32 	%f405, %f398, %f369, %f325;
	fma.rn.f32 	%f406, %f398, %f370, %f326;
	ld.shared.f32 	%f407, [_ZZ8mykernelPfS_iiiiE5rowis+80];
	fma.rn.f32 	%f408, %f407, %f363, %f328;
	fma.rn.f32 	%f409, %f407, %f364, %f329;
	fma.rn.f32 	%f410, %f407, %f365, %f330;
	fma.rn.f32 	%f411, %f407, %f366, %f331;
	fma.rn.f32 	%f412, %f407, %f367, %f332;
	fma.rn.f32 	%f413, %f407, %f368, %f333;
	fma.rn.f32 	%f414, %f407, %f369, %f334;
	fma.rn.f32 	%f415, %f407, %f370, %f335;
	ld.shared.f32 	%f416, [_ZZ8mykernelPfS_iiiiE5rowis+84];
	fma.rn.f32 	%f417, %f416, %f363, %f337;
	fma.rn.f32 	%f418, %f416, %f364, %f338;
	fma.rn.f32 	%f419, %f416, %f365, %f339;
	fma.rn.f32 	%f420, %f416, %f366, %f340;
	fma.rn.f32 	%f421, %f416, %f367, %f341;
	fma.rn.f32 	%f422, %f416, %f368, %f342;
	fma.rn.f32 	%f423, %f416, %f369, %f343;
	fma.rn.f32 	%f424, %f416, %f370, %f344;
	ld.shared.f32 	%f425, [_ZZ8mykernelPfS_iiiiE5rowis+88];
	fma.rn.f32 	%f426, %f425, %f363, %f346;
	fma.rn.f32 	%f427, %f425, %f364, %f347;
	fma.rn.f32 	%f428, %f425, %f365, %f348;
	fma.rn.f32 	%f429, %f425, %f366, %f349;
	fma.rn.f32 	%f430, %f425, %f367, %f350;
	fma.rn.f32 	%f431, %f425, %f368, %f351;
	fma.rn.f32 	%f432, %f425, %f369, %f352;
	fma.rn.f32 	%f433, %f425, %f370, %f353;
	ld.shared.f32 	%f434, [_ZZ8mykernelPfS_iiiiE5rowis+92];
	fma.rn.f32 	%f435, %f434, %f363, %f355;
	fma.rn.f32 	%f436, %f434, %f364, %f356;
	fma.rn.f32 	%f437, %f434, %f365, %f357;
	fma.rn.f32 	%f438, %f434, %f366, %f358;
	fma.rn.f32 	%f439, %f434, %f367, %f359;
	fma.rn.f32 	%f440, %f434, %f368, %f360;
	fma.rn.f32 	%f441, %f434, %f369, %f361;
	fma.rn.f32 	%f442, %f434, %f370, %f362;
	ld.shared.f32 	%f443, [_ZZ8mykernelPfS_iiiiE5rowjs+96];
	ld.shared.f32 	%f444, [_ZZ8mykernelPfS_iiiiE5rowjs+100];
	ld.shared.f32 	%f445, [_ZZ8mykernelPfS_iiiiE5rowjs+104];
	ld.shared.f32 	%f446, [_ZZ8mykernelPfS_iiiiE5rowjs+108];
	ld.shared.f32 	%f447, [_ZZ8mykernelPfS_iiiiE5rowjs+112];
	ld.shared.f32 	%f448, [_ZZ8mykernelPfS_iiiiE5rowjs+116];
	ld.shared.f32 	%f449, [_ZZ8mykernelPfS_iiiiE5rowjs+120];
	ld.shared.f32 	%f450, [_ZZ8mykernelPfS_iiiiE5rowjs+124];
	ld.shared.f32 	%f451, [_ZZ8mykernelPfS_iiiiE5rowis+96];
	fma.rn.f32 	%f452, %f451, %f443, %f372;
	fma.rn.f32 	%f453, %f451, %f444, %f373;
	fma.rn.f32 	%f454, %f451, %f445, %f374;
	fma.rn.f32 	%f455, %f451, %f446, %f375;
	fma.rn.f32 	%f456, %f451, %f447, %f376;
	fma.rn.f32 	%f457, %f451, %f448, %f377;
	fma.rn.f32 	%f458, %f451, %f449, %f378;
	fma.rn.f32 	%f459, %f451, %f450, %f379;
	ld.shared.f32 	%f460, [_ZZ8mykernelPfS_iiiiE5rowis+100];
	fma.rn.f32 	%f461, %f460, %f443, %f381;
	fma.rn.f32 	%f462, %f460, %f444, %f382;
	fma.rn.f32 	%f463, %f460, %f445, %f383;
	fma.rn.f32 	%f464, %f460, %f446, %f384;
	fma.rn.f32 	%f465, %f460, %f447, %f385;
	fma.rn.f32 	%f466, %f460, %f448, %f386;
	fma.rn.f32 	%f467, %f460, %f449, %f387;
	fma.rn.f32 	%f468, %f460, %f450, %f388;
	ld.shared.f32 	%f469, [_ZZ8mykernelPfS_iiiiE5rowis+104];
	fma.rn.f32 	%f470, %f469, %f443, %f390;
	fma.rn.f32 	%f471, %f469, %f444, %f391;
	fma.rn.f32 	%f472, %f469, %f445, %f392;
	fma.rn.f32 	%f473, %f469, %f446, %f393;
	fma.rn.f32 	%f474, %f469, %f447, %f394;
	fma.rn.f32 	%f475, %f469, %f448, %f395;
	fma.rn.f32 	%f476, %f469, %f449, %f396;
	fma.rn.f32 	%f477, %f469, %f450, %f397;
	ld.shared.f32 	%f478, [_ZZ8mykernelPfS_iiiiE5rowis+108];
	fma.rn.f32 	%f479, %f478, %f443, %f399;
	fma.rn.f32 	%f480, %f478, %f444, %f400;
	fma.rn.f32 	%f481, %f478, %f445, %f401;
	fma.rn.f32 	%f482, %f478, %f446, %f402;
	fma.rn.f32 	%f483, %f478, %f447, %f403;
	fma.rn.f32 	%f484, %f478, %f448, %f404;
	fma.rn.f32 	%f485, %f478, %f449, %f405;
	fma.rn.f32 	%f486, %f478, %f450, %f406;
	ld.shared.f32 	%f487, [_ZZ8mykernelPfS_iiiiE5rowis+112];
	fma.rn.f32 	%f488, %f487, %f443, %f408;
	fma.rn.f32 	%f489, %f487, %f444, %f409;
	fma.rn.f32 	%f490, %f487, %f445, %f410;
	fma.rn.f32 	%f491, %f487, %f446, %f411;
	fma.rn.f32 	%f492, %f487, %f447, %f412;
	fma.rn.f32 	%f493, %f487, %f448, %f413;
	fma.rn.f32 	%f494, %f487, %f449, %f414;
	fma.rn.f32 	%f495, %f487, %f450, %f415;
	ld.shared.f32 	%f496, [_ZZ8mykernelPfS_iiiiE5rowis+116];
	fma.rn.f32 	%f497, %f496, %f443, %f417;
	fma.rn.f32 	%f498, %f496, %f444, %f418;
	fma.rn.f32 	%f499, %f496, %f445, %f419;
	fma.rn.f32 	%f500, %f496, %f446, %f420;
	fma.rn.f32 	%f501, %f496, %f447, %f421;
	fma.rn.f32 	%f502, %f496, %f448, %f422;
	fma.rn.f32 	%f503, %f496, %f449, %f423;
	fma.rn.f32 	%f504, %f496, %f450, %f424;
	ld.shared.f32 	%f505, [_ZZ8mykernelPfS_iiiiE5rowis+120];
	fma.rn.f32 	%f506, %f505, %f443, %f426;
	fma.rn.f32 	%f507, %f505, %f444, %f427;
	fma.rn.f32 	%f508, %f505, %f445, %f428;
	fma.rn.f32 	%f509, %f505, %f446, %f429;
	fma.rn.f32 	%f510, %f505, %f447, %f430;
	fma.rn.f32 	%f511, %f505, %f448, %f431;
	fma.rn.f32 	%f512, %f505, %f449, %f432;
	fma.rn.f32 	%f513, %f505, %f450, %f433;
	ld.shared.f32 	%f514, [_ZZ8mykernelPfS_iiiiE5rowis+124];
	fma.rn.f32 	%f515, %f514, %f443, %f435;
	fma.rn.f32 	%f516, %f514, %f444, %f436;
	fma.rn.f32 	%f517, %f514, %f445, %f437;
	fma.rn.f32 	%f518, %f514, %f446, %f438;
	fma.rn.f32 	%f519, %f514, %f447, %f439;
	fma.rn.f32 	%f520, %f514, %f448, %f440;
	fma.rn.f32 	%f521, %f514, %f449, %f441;
	fma.rn.f32 	%f522, %f514, %f450, %f442;
	ld.shared.f32 	%f523, [_ZZ8mykernelPfS_iiiiE5rowjs+128];
	ld.shared.f32 	%f524, [_ZZ8mykernelPfS_iiiiE5rowjs+132];
	ld.shared.f32 	%f525, [_ZZ8mykernelPfS_iiiiE5rowjs+136];
	ld.shared.f32 	%f526, [_ZZ8mykernelPfS_iiiiE5rowjs+140];
	ld.shared.f32 	%f527, [_ZZ8mykernelPfS_iiiiE5rowjs+144];
	ld.shared.f32 	%f528, [_ZZ8mykernelPfS_iiiiE5rowjs+148];
	ld.shared.f32 	%f529, [_ZZ8mykernelPfS_iiiiE5rowjs+152];
	ld.shared.f32 	%f530, [_ZZ8mykernelPfS_iiiiE5rowjs+156];
	ld.shared.f32 	%f531, [_ZZ8mykernelPfS_iiiiE5rowis+128];
	fma.rn.f32 	%f532, %f531, %f523, %f452;
	fma.rn.f32 	%f533, %f531, %f524, %f453;
	fma.rn.f32 	%f534, %f531, %f525, %f454;
	fma.rn.f32 	%f535, %f531, %f526, %f455;
	fma.rn.f32 	%f536, %f531, %f527, %f456;
	fma.rn.f32 	%f537, %f531, %f528, %f457;
	fma.rn.f32 	%f538, %f531, %f529, %f458;
	fma.rn.f32 	%f539, %f531, %f530, %f459;
	ld.shared.f32 	%f540, [_ZZ8mykernelPfS_iiiiE5rowis+132];
	fma.rn.f32 	%f541, %f540, %f523, %f461;
	fma.rn.f32 	%f542, %f540, %f524, %f462;
	fma.rn.f32 	%f543, %f540, %f525, %f463;
	fma.rn.f32 	%f544, %f540, %f526, %f464;
	fma.rn.f32 	%f545, %f540, %f527, %f465;
	fma.rn.f32 	%f546, %f540, %f528, %f466;
	fma.rn.f32 	%f547, %f540, %f529, %f467;
	fma.rn.f32 	%f548, %f540, %f530, %f468;
	ld.shared.f32 	%f549, [_ZZ8mykernelPfS_iiiiE5rowis+136];
	fma.rn.f32 	%f550, %f549, %f523, %f470;
	fma.rn.f32 	%f551, %f549, %f524, %f471;
	fma.rn.f32 	%f552, %f549, %f525, %f472;
	fma.rn.f32 	%f553, %f549, %f526, %f473;
	fma.rn.f32 	%f554, %f549, %f527, %f474;
	fma.rn.f32 	%f555, %f549, %f528, %f475;
	fma.rn.f32 	%f556, %f549, %f529, %f476;
	fma.rn.f32 	%f557, %f549, %f530, %f477;
	ld.shared.f32 	%f558, [_ZZ8mykernelPfS_iiiiE5rowis+140];
	fma.rn.f32 	%f559, %f558, %f523, %f479;
	fma.rn.f32 	%f560, %f558, %f524, %f480;
	fma.rn.f32 	%f561, %f558, %f525, %f481;
	fma.rn.f32 	%f562, %f558, %f526, %f482;
	fma.rn.f32 	%f563, %f558, %f527, %f483;
	fma.rn.f32 	%f564, %f558, %f528, %f484;
	fma.rn.f32 	%f565, %f558, %f529, %f485;
	fma.rn.f32 	%f566, %f558, %f530, %f486;
	ld.shared.f32 	%f567, [_ZZ8mykernelPfS_iiiiE5rowis+144];
	fma.rn.f32 	%f568, %f567, %f523, %f488;
	fma.rn.f32 	%f569, %f567, %f524, %f489;
	fma.rn.f32 	%f570, %f567, %f525, %f490;
	fma.rn.f32 	%f571, %f567, %f526, %f491;
	fma.rn.f32 	%f572, %f567, %f527, %f492;
	fma.rn.f32 	%f573, %f567, %f528, %f493;
	fma.rn.f32 	%f574, %f567, %f529, %f494;
	fma.rn.f32 	%f575, %f567, %f530, %f495;
	ld.shared.f32 	%f576, [_ZZ8mykernelPfS_iiiiE5rowis+148];
	fma.rn.f32 	%f577, %f576, %f523, %f497;
	fma.rn.f32 	%f578, %f576, %f524, %f498;
	fma.rn.f32 	%f579, %f576, %f525, %f499;
	fma.rn.f32 	%f580, %f576, %f526, %f500;
	fma.rn.f32 	%f581, %f576, %f527, %f501;
	fma.rn.f32 	%f582, %f576, %f528, %f502;
	fma.rn.f32 	%f583, %f576, %f529, %f503;
	fma.rn.f32 	%f584, %f576, %f530, %f504;
	ld.shared.f32 	%f585, [_ZZ8mykernelPfS_iiiiE5rowis+152];
	fma.rn.f32 	%f586, %f585, %f523, %f506;
	fma.rn.f32 	%f587, %f585, %f524, %f507;
	fma.rn.f32 	%f588, %f585, %f525, %f508;
	fma.rn.f32 	%f589, %f585, %f526, %f509;
	fma.rn.f32 	%f590, %f585, %f527, %f510;
	fma.rn.f32 	%f591, %f585, %f528, %f511;
	fma.rn.f32 	%f592, %f585, %f529, %f512;
	fma.rn.f32 	%f593, %f585, %f530, %f513;
	ld.shared.f32 	%f594, [_ZZ8mykernelPfS_iiiiE5rowis+156];
	fma.rn.f32 	%f595, %f594, %f523, %f515;
	fma.rn.f32 	%f596, %f594, %f524, %f516;
	fma.rn.f32 	%f597, %f594, %f525, %f517;
	fma.rn.f32 	%f598, %f594, %f526, %f518;
	fma.rn.f32 	%f599, %f594, %f527, %f519;
	fma.rn.f32 	%f600, %f594, %f528, %f520;
	fma.rn.f32 	%f601, %f594, %f529, %f521;
	fma.rn.f32 	%f602, %f594, %f530, %f522;
	ld.shared.f32 	%f603, [_ZZ8mykernelPfS_iiiiE5rowjs+160];
	ld.shared.f32 	%f604, [_ZZ8mykernelPfS_iiiiE5rowjs+164];
	ld.shared.f32 	%f605, [_ZZ8mykernelPfS_iiiiE5rowjs+168];
	ld.shared.f32 	%f606, [_ZZ8mykernelPfS_iiiiE5rowjs+172];
	ld.shared.f32 	%f607, [_ZZ8mykernelPfS_iiiiE5rowjs+176];
	ld.shared.f32 	%f608, [_ZZ8mykernelPfS_iiiiE5rowjs+180];
	ld.shared.f32 	%f609, [_ZZ8mykernelPfS_iiiiE5rowjs+184];
	ld.shared.f32 	%f610, [_ZZ8mykernelPfS_iiiiE5rowjs+188];
	ld.shared.f32 	%f611, [_ZZ8mykernelPfS_iiiiE5rowis+160];
	fma.rn.f32 	%f612, %f611, %f603, %f532;
	fma.rn.f32 	%f613, %f611, %f604, %f533;
	fma.rn.f32 	%f614, %f611, %f605, %f534;
	fma.rn.f32 	%f615, %f611, %f606, %f535;
	fma.rn.f32 	%f616, %f611, %f607, %f536;
	fma.rn.f32 	%f617, %f611, %f608, %f537;
	fma.rn.f32 	%f618, %f611, %f609, %f538;
	fma.rn.f32 	%f619, %f611, %f610, %f539;
	ld.shared.f32 	%f620, [_ZZ8mykernelPfS_iiiiE5rowis+164];
	fma.rn.f32 	%f621, %f620, %f603, %f541;
	fma.rn.f32 	%f622, %f620, %f604, %f542;
	fma.rn.f32 	%f623, %f620, %f605, %f543;
	fma.rn.f32 	%f624, %f620, %f606, %f544;
	fma.rn.f32 	%f625, %f620, %f607, %f545;
	fma.rn.f32 	%f626, %f620, %f608, %f546;
	fma.rn.f32 	%f627, %f620, %f609, %f547;
	fma.rn.f32 	%f628, %f620, %f610, %f548;
	ld.shared.f32 	%f629, [_ZZ8mykernelPfS_iiiiE5rowis+168];
	fma.rn.f32 	%f630, %f629, %f603, %f550;
	fma.rn.f32 	%f631, %f629, %f604, %f551;
	fma.rn.f32 	%f632, %f629, %f605, %f552;
	fma.rn.f32 	%f633, %f629, %f606, %f553;
	fma.rn.f32 	%f634, %f629, %f607, %f554;
	fma.rn.f32 	%f635, %f629, %f608, %f555;
	fma.rn.f32 	%f636, %f629, %f609, %f556;
	fma.rn.f32 	%f637, %f629, %f610, %f557;
	ld.shared.f32 	%f638, [_ZZ8mykernelPfS_iiiiE5rowis+172];
	fma.rn.f32 	%f639, %f638, %f603, %f559;
	fma.rn.f32 	%f640, %f638, %f604, %f560;
	fma.rn.f32 	%f641, %f638, %f605, %f561;
	fma.rn.f32 	%f642, %f638, %f606, %f562;
	fma.rn.f32 	%f643, %f638, %f607, %f563;
	fma.rn.f32 	%f644, %f638, %f608, %f564;
	fma.rn.f32 	%f645, %f638, %f609, %f565;
	fma.rn.f32 	%f646, %f638, %f610, %f566;
	ld.shared.f32 	%f647, [_ZZ8mykernelPfS_iiiiE5rowis+176];
	fma.rn.f32 	%f648, %f647, %f603, %f568;
	fma.rn.f32 	%f649, %f647, %f604, %f569;
	fma.rn.f32 	%f650, %f647, %f605, %f570;
	fma.rn.f32 	%f651, %f647, %f606, %f571;
	fma.rn.f32 	%f652, %f647, %f607, %f572;
	fma.rn.f32 	%f653, %f647, %f608, %f573;
	fma.rn.f32 	%f654, %f647, %f609, %f574;
	fma.rn.f32 	%f655, %f647, %f610, %f575;
	ld.shared.f32 	%f656, [_ZZ8mykernelPfS_iiiiE5rowis+180];
	fma.rn.f32 	%f657, %f656, %f603, %f577;
	fma.rn.f32 	%f658, %f656, %f604, %f578;
	fma.rn.f32 	%f659, %f656, %f605, %f579;
	fma.rn.f32 	%f660, %f656, %f606, %f580;
	fma.rn.f32 	%f661, %f656, %f607, %f581;
	fma.rn.f32 	%f662, %f656, %f608, %f582;
	fma.rn.f32 	%f663, %f656, %f609, %f583;
	fma.rn.f32 	%f664, %f656, %f610, %f584;
	ld.shared.f32 	%f665, [_ZZ8mykernelPfS_iiiiE5rowis+184];
	fma.rn.f32 	%f666, %f665, %f603, %f586;
	fma.rn.f32 	%f667, %f665, %f604, %f587;
	fma.rn.f32 	%f668, %f665, %f605, %f588;
	fma.rn.f32 	%f669, %f665, %f606, %f589;
	fma.rn.f32 	%f670, %f665, %f607, %f590;
	fma.rn.f32 	%f671, %f665, %f608, %f591;
	fma.rn.f32 	%f672, %f665, %f609, %f592;
	fma.rn.f32 	%f673, %f665, %f610, %f593;
	ld.shared.f32 	%f674, [_ZZ8mykernelPfS_iiiiE5rowis+188];
	fma.rn.f32 	%f675, %f674, %f603, %f595;
	fma.rn.f32 	%f676, %f674, %f604, %f596;
	fma.rn.f32 	%f677, %f674, %f605, %f597;
	fma.rn.f32 	%f678, %f674, %f606, %f598;
	fma.rn.f32 	%f679, %f674, %f607, %f599;
	fma.rn.f32 	%f680, %f674, %f608, %f600;
	fma.rn.f32 	%f681, %f674, %f609, %f601;
	fma.rn.f32 	%f682, %f674, %f610, %f602;
	ld.shared.f32 	%f683, [_ZZ8mykernelPfS_iiiiE5rowjs+192];
	ld.shared.f32 	%f684, [_ZZ8mykernelPfS_iiiiE5rowjs+196];
	ld.shared.f32 	%f685, [_ZZ8mykernelPfS_iiiiE5rowjs+200];
	ld.shared.f32 	%f686, [_ZZ8mykernelPfS_iiiiE5rowjs+204];
	ld.shared.f32 	%f687, [_ZZ8mykernelPfS_iiiiE5rowjs+208];
	ld.shared.f32 	%f688, [_ZZ8mykernelPfS_iiiiE5rowjs+212];
	ld.shared.f32 	%f689, [_ZZ8mykernelPfS_iiiiE5rowjs+216];
	ld.shared.f32 	%f690, [_ZZ8mykernelPfS_iiiiE5rowjs+220];
	ld.shared.f32 	%f691, [_ZZ8mykernelPfS_iiiiE5rowis+192];
	fma.rn.f32 	%f692, %f691, %f683, %f612;
	fma.rn.f32 	%f693, %f691, %f684, %f613;
	fma.rn.f32 	%f694, %f691, %f685, %f614;
	fma.rn.f32 	%f695, %f691, %f686, %f615;
	fma.rn.f32 	%f696, %f691, %f687, %f616;
	fma.rn.f32 	%f697, %f691, %f688, %f617;
	fma.rn.f32 	%f698, %f691, %f689, %f618;
	fma.rn.f32 	%f699, %f691, %f690, %f619;
	ld.shared.f32 	%f700, [_ZZ8mykernelPfS_iiiiE5rowis+196];
	fma.rn.f32 	%f701, %f700, %f683, %f621;
	fma.rn.f32 	%f702, %f700, %f684, %f622;
	fma.rn.f32 	%f703, %f700, %f685, %f623;
	fma.rn.f32 	%f704, %f700, %f686, %f624;
	fma.rn.f32 	%f705, %f700, %f687, %f625;
	fma.rn.f32 	%f706, %f700, %f688, %f626;
	fma.rn.f32 	%f707, %f700, %f689, %f627;
	fma.rn.f32 	%f708, %f700, %f690, %f628;
	ld.shared.f32 	%f709, [_ZZ8mykernelPfS_iiiiE5rowis+200];
	fma.rn.f32 	%f710, %f709, %f683, %f630;
	fma.rn.f32 	%f711, %f709, %f684, %f631;
	fma.rn.f32 	%f712, %f709, %f685, %f632;
	fma.rn.f32 	%f713, %f709, %f686, %f633;
	fma.rn.f32 	%f714, %f709, %f687, %f634;
	fma.rn.f32 	%f715, %f709, %f688, %f635;
	fma.rn.f32 	%f716, %f709, %f689, %f636;
	fma.rn.f32 	%f717, %f709, %f690, %f637;
	ld.shared.f32 	%f718, [_ZZ8mykernelPfS_iiiiE5rowis+204];
	fma.rn.f32 	%f719, %f718, %f683, %f639;
	fma.rn.f32 	%f720, %f718, %f684, %f640;
	fma.rn.f32 	%f721, %f718, %f685, %f641;
	fma.rn.f32 	%f722, %f718, %f686, %f642;
	fma.rn.f32 	%f723, %f718, %f687, %f643;
	fma.rn.f32 	%f724, %f718, %f688, %f644;
	fma.rn.f32 	%f725, %f718, %f689, %f645;
	fma.rn.f32 	%f726, %f718, %f690, %f646;
	ld.shared.f32 	%f727, [_ZZ8mykernelPfS_iiiiE5rowis+208];
	fma.rn.f32 	%f728, %f727, %f683, %f648;
	fma.rn.f32 	%f729, %f727, %f684, %f649;
	fma.rn.f32 	%f730, %f727, %f685, %f650;
	fma.rn.f32 	%f731, %f727, %f686, %f651;
	fma.rn.f32 	%f732, %f727, %f687, %f652;
	fma.rn.f32 	%f733, %f727, %f688, %f653;
	fma.rn.f32 	%f734, %f727, %f689, %f654;
	fma.rn.f32 	%f735, %f727, %f690, %f655;
	ld.shared.f32 	%f736, [_ZZ8mykernelPfS_iiiiE5rowis+212];
	fma.rn.f32 	%f737, %f736, %f683, %f657;
	fma.rn.f32 	%f738, %f736, %f684, %f658;
	fma.rn.f32 	%f739, %f736, %f685, %f659;
	fma.rn.f32 	%f740, %f736, %f686, %f660;
	fma.rn.f32 	%f741, %f736, %f687, %f661;
	fma.rn.f32 	%f742, %f736, %f688, %f662;
	fma.rn.f32 	%f743, %f736, %f689, %f663;
	fma.rn.f32 	%f744, %f736, %f690, %f664;
	ld.shared.f32 	%f745, [_ZZ8mykernelPfS_iiiiE5rowis+216];
	fma.rn.f32 	%f746, %f745, %f683, %f666;
	fma.rn.f32 	%f747, %f745, %f684, %f667;
	fma.rn.f32 	%f748, %f745, %f685, %f668;
	fma.rn.f32 	%f749, %f745, %f686, %f669;
	fma.rn.f32 	%f750, %f745, %f687, %f670;
	fma.rn.f32 	%f751, %f745, %f688, %f671;
	fma.rn.f32 	%f752, %f745, %f689, %f672;
	fma.rn.f32 	%f753, %f745, %f690, %f673;
	ld.shared.f32 	%f754, [_ZZ8mykernelPfS_iiiiE5rowis+220];
	fma.rn.f32 	%f755, %f754, %f683, %f675;
	fma.rn.f32 	%f756, %f754, %f684, %f676;
	fma.rn.f32 	%f757, %f754, %f685, %f677;
	fma.rn.f32 	%f758, %f754, %f686, %f678;
	fma.rn.f32 	%f759, %f754, %f687, %f679;
	fma.rn.f32 	%f760, %f754, %f688, %f680;
	fma.rn.f32 	%f761, %f754, %f689, %f681;
	fma.rn.f32 	%f762, %f754, %f690, %f682;
	ld.shared.f32 	%f763, [_ZZ8mykernelPfS_iiiiE5rowjs+224];
	ld.shared.f32 	%f764, [_ZZ8mykernelPfS_iiiiE5rowjs+228];
	ld.shared.f32 	%f765, [_ZZ8mykernelPfS_iiiiE5rowjs+232];
	ld.shared.f32 	%f766, [_ZZ8mykernelPfS_iiiiE5rowjs+236];
	ld.shared.f32 	%f767, [_ZZ8mykernelPfS_iiiiE5rowjs+240];
	ld.shared.f32 	%f768, [_ZZ8mykernelPfS_iiiiE5rowjs+244];
	ld.shared.f32 	%f769, [_ZZ8mykernelPfS_iiiiE5rowjs+248];
	ld.shared.f32 	%f770, [_ZZ8mykernelPfS_iiiiE5rowjs+252];
	ld.shared.f32 	%f771, [_ZZ8mykernelPfS_iiiiE5rowis+224];
	fma.rn.f32 	%f772, %f771, %f763, %f692;
	fma.rn.f32 	%f773, %f771, %f764, %f693;
	fma.rn.f32 	%f774, %f771, %f765, %f694;
	fma.rn.f32 	%f775, %f771, %f766, %f695;
	fma.rn.f32 	%f776, %f771, %f767, %f696;
	fma.rn.f32 	%f777, %f771, %f768, %f697;
	fma.rn.f32 	%f778, %f771, %f769, %f698;
	fma.rn.f32 	%f779, %f771, %f770, %f699;
	ld.shared.f32 	%f780, [_ZZ8mykernelPfS_iiiiE5rowis+228];
	fma.rn.f32 	%f781, %f780, %f763, %f701;
	fma.rn.f32 	%f782, %f780, %f764, %f702;
	fma.rn.f32 	%f783, %f780, %f765, %f703;
	fma.rn.f32 	%f784, %f780, %f766, %f704;
	fma.rn.f32 	%f785, %f780, %f767, %f705;
	fma.rn.f32 	%f786, %f780, %f768, %f706;
	fma.rn.f32 	%f787, %f780, %f769, %f707;
	fma.rn.f32 	%f788, %f780, %f770, %f708;
	ld.shared.f32 	%f789, [_ZZ8mykernelPfS_iiiiE5rowis+232];
	fma.rn.f32 	%f790, %f789, %f763, %f710;
	fma.rn.f32 	%f791, %f789, %f764, %f711;
	fma.rn.f32 	%f792, %f789, %f765, %f712;
	fma.rn.f32 	%f793, %f789, %f766, %f713;
	fma.rn.f32 	%f794, %f789, %f767, %f714;
	fma.rn.f32 	%f795, %f789, %f768, %f715;
	fma.rn.f32 	%f796, %f789, %f769, %f716;
	fma.rn.f32 	%f797, %f789, %f770, %f717;
	ld.shared.f32 	%f798, [_ZZ8mykernelPfS_iiiiE5rowis+236];
	fma.rn.f32 	%f799, %f798, %f763, %f719;
	fma.rn.f32 	%f800, %f798, %f764, %f720;
	fma.rn.f32 	%f801, %f798, %f765, %f721;
	fma.rn.f32 	%f802, %f798, %f766, %f722;
	fma.rn.f32 	%f803, %f798, %f767, %f723;
	fma.rn.f32 	%f804, %f798, %f768, %f724;
	fma.rn.f32 	%f805, %f798, %f769, %f725;
	fma.rn.f32 	%f806, %f798, %f770, %f726;
	ld.shared.f32 	%f807, [_ZZ8mykernelPfS_iiiiE5rowis+240];
	fma.rn.f32 	%f808, %f807, %f763, %f728;
	fma.rn.f32 	%f809, %f807, %f764, %f729;
	fma.rn.f32 	%f810, %f807, %f765, %f730;
	fma.rn.f32 	%f811, %f807, %f766, %f731;
	fma.rn.f32 	%f812, %f807, %f767, %f732;
	fma.rn.f32 	%f813, %f807, %f768, %f733;
	fma.rn.f32 	%f814, %f807, %f769, %f734;
	fma.rn.f32 	%f815, %f807, %f770, %f735;
	ld.shared.f32 	%f816, [_ZZ8mykernelPfS_iiiiE5rowis+244];
	fma.rn.f32 	%f817, %f816, %f763, %f737;
	fma.rn.f32 	%f818, %f816, %f764, %f738;
	fma.rn.f32 	%f819, %f816, %f765, %f739;
	fma.rn.f32 	%f820, %f816, %f766, %f740;
	fma.rn.f32 	%f821, %f816, %f767, %f741;
	fma.rn.f32 	%f822, %f816, %f768, %f742;
	fma.rn.f32 	%f823, %f816, %f769, %f743;
	fma.rn.f32 	%f824, %f816, %f770, %f744;
	ld.shared.f32 	%f825, [_ZZ8mykernelPfS_iiiiE5rowis+248];
	fma.rn.f32 	%f826, %f825, %f763, %f746;
	fma.rn.f32 	%f827, %f825, %f764, %f747;
	fma.rn.f32 	%f828, %f825, %f765, %f748;
	fma.rn.f32 	%f829, %f825, %f766, %f749;
	fma.rn.f32 	%f830, %f825, %f767, %f750;
	fma.rn.f32 	%f831, %f825, %f768, %f751;
	fma.rn.f32 	%f832, %f825, %f769, %f752;
	fma.rn.f32 	%f833, %f825, %f770, %f753;
	ld.shared.f32 	%f834, [_ZZ8mykernelPfS_iiiiE5rowis+252];
	fma.rn.f32 	%f835, %f834, %f763, %f755;
	fma.rn.f32 	%f836, %f834, %f764, %f756;
	fma.rn.f32 	%f837, %f834, %f765, %f757;
	fma.rn.f32 	%f838, %f834, %f766, %f758;
	fma.rn.f32 	%f839, %f834, %f767, %f759;
	fma.rn.f32 	%f840, %f834, %f768, %f760;
	fma.rn.f32 	%f841, %f834, %f769, %f761;
	fma.rn.f32 	%f842, %f834, %f770, %f762;
	ld.shared.f32 	%f843, [_ZZ8mykernelPfS_iiiiE5rowjs+256];
	ld.shared.f32 	%f844, [_ZZ8mykernelPfS_iiiiE5rowjs+260];
	ld.shared.f32 	%f845, [_ZZ8mykernelPfS_iiiiE5rowjs+264];
	ld.shared.f32 	%f846, [_ZZ8mykernelPfS_iiiiE5rowjs+268];
	ld.shared.f32 	%f847, [_ZZ8mykernelPfS_iiiiE5rowjs+272];
	ld.shared.f32 	%f848, [_ZZ8mykernelPfS_iiiiE5rowjs+276];
	ld.shared.f32 	%f849, [_ZZ8mykernelPfS_iiiiE5rowjs+280];
	ld.shared.f32 	%f850, [_ZZ8mykernelPfS_iiiiE5rowjs+284];
	ld.shared.f32 	%f851, [_ZZ8mykernelPfS_iiiiE5rowis+256];
	fma.rn.f32 	%f852, %f851, %f843, %f772;
	fma.rn.f32 	%f853, %f851, %f844, %f773;
	fma.rn.f32 	%f854, %f851, %f845, %f774;
	fma.rn.f32 	%f855, %f851, %f846, %f775;
	fma.rn.f32 	%f856, %f851, %f847, %f776;
	fma.rn.f32 	%f857, %f851, %f848, %f777;
	fma.rn.f32 	%f858, %f851, %f849, %f778;
	fma.rn.f32 	%f859, %f851, %f850, %f779;
	ld.shared.f32 	%f860, [_ZZ8mykernelPfS_iiiiE5rowis+260];
	fma.rn.f32 	%f861, %f860, %f843, %f781;
	fma.rn.f32 	%f862, %f860, %f844, %f782;
	fma.rn.f32 	%f863, %f860, %f845, %f783;
	fma.rn.f32 	%f864, %f860, %f846, %f784;
	fma.rn.f32 	%f865, %f860, %f847, %f785;
	fma.rn.f32 	%f866, %f860, %f848, %f786;
	fma.rn.f32 	%f867, %f860, %f849, %f787;
	fma.rn.f32 	%f868, %f860, %f850, %f788;
	ld.shared.f32 	%f869, [_ZZ8mykernelPfS_iiiiE5rowis+264];
	fma.rn.f32 	%f870, %f869, %f843, %f790;
	fma.rn.f32 	%f871, %f869, %f844, %f791;
	fma.rn.f32 	%f872, %f869, %f845, %f792;
	fma.rn.f32 	%f873, %f869, %f846, %f793;
	fma.rn.f32 	%f874, %f869, %f847, %f794;
	fma.rn.f32 	%f875, %f869, %f848, %f795;
	fma.rn.f32 	%f876, %f869, %f849, %f796;
	fma.rn.f32 	%f877, %f869, %f850, %f797;
	ld.shared.f32 	%f878, [_ZZ8mykernelPfS_iiiiE5rowis+268];
	fma.rn.f32 	%f879, %f878, %f843, %f799;
	fma.rn.f32 	%f880, %f878, %f844, %f800;
	fma.rn.f32 	%f881, %f878, %f845, %f801;
	fma.rn.f32 	%f882, %f878, %f846, %f802;
	fma.rn.f32 	%f883, %f878, %f847, %f803;
	fma.rn.f32 	%f884, %f878, %f848, %f804;
	fma.rn.f32 	%f885, %f878, %f849, %f805;
	fma.rn.f32 	%f886, %f878, %f850, %f806;
	ld.shared.f32 	%f887, [_ZZ8mykernelPfS_iiiiE5rowis+272];
	fma.rn.f32 	%f888, %f887, %f843, %f808;
	fma.rn.f32 	%f889, %f887, %f844, %f809;
	fma.rn.f32 	%f890, %f887, %f845, %f810;
	fma.rn.f32 	%f891, %f887, %f846, %f811;
	fma.rn.f32 	%f892, %f887, %f847, %f812;
	fma.rn.f32 	%f893, %f887, %f848, %f813;
	fma.rn.f32 	%f894, %f887, %f849, %f814;
	fma.rn.f32 	%f895, %f887, %f850, %f815;
	ld.shared.f32 	%f896, [_ZZ8mykernelPfS_iiiiE5rowis+276];
	fma.rn.f32 	%f897, %f896, %f843, %f817;
	fma.rn.f32 	%f898, %f896, %f844, %f818;
	fma.rn.f32 	%f899, %f896, %f845, %f819;
	fma.rn.f32 	%f900, %f896, %f846, %f820;
	fma.rn.f32 	%f901, %f896, %f847, %f821;
	fma.rn.f32 	%f902, %f896, %f848, %f822;
	fma.rn.f32 	%f903, %f896, %f849, %f823;
	fma.rn.f32 	%f904, %f896, %f850, %f824;
	ld.shared.f32 	%f905, [_ZZ8mykernelPfS_iiiiE5rowis+280];
	fma.rn.f32 	%f906, %f905, %f843, %f826;
	fma.rn.f32 	%f907, %f905, %f844, %f827;
	fma.rn.f32 	%f908, %f905, %f845, %f828;
	fma.rn.f32 	%f909, %f905, %f846, %f829;
	fma.rn.f32 	%f910, %f905, %f847, %f830;
	fma.rn.f32 	%f911, %f905, %f848, %f831;
	fma.rn.f32 	%f912, %f905, %f849, %f832;
	fma.rn.f32 	%f913, %f905, %f850, %f833;
	ld.shared.f32 	%f914, [_ZZ8mykernelPfS_iiiiE5rowis+284];
	fma.rn.f32 	%f915, %f914, %f843, %f835;
	fma.rn.f32 	%f916, %f914, %f844, %f836;
	fma.rn.f32 	%f917, %f914, %f845, %f837;
	fma.rn.f32 	%f918, %f914, %f846, %f838;
	fma.rn.f32 	%f919, %f914, %f847, %f839;
	fma.rn.f32 	%f920, %f914, %f848, %f840;
	fma.rn.f32 	%f921, %f914, %f849, %f841;
	fma.rn.f32 	%f922, %f914, %f850, %f842;
	ld.shared.f32 	%f923, [_ZZ8mykernelPfS_iiiiE5rowjs+288];
	ld.shared.f32 	%f924, [_ZZ8mykernelPfS_iiiiE5rowjs+292];
	ld.shared.f32 	%f925, [_ZZ8mykernelPfS_iiiiE5rowjs+296];
	ld.shared.f32 	%f926, [_ZZ8mykernelPfS_iiiiE5rowjs+300];
	ld.shared.f32 	%f927, [_ZZ8mykernelPfS_iiiiE5rowjs+304];
	ld.shared.f32 	%f928, [_ZZ8mykernelPfS_iiiiE5rowjs+308];
	ld.shared.f32 	%f929, [_ZZ8mykernelPfS_iiiiE5rowjs+312];
	ld.shared.f32 	%f930, [_ZZ8mykernelPfS_iiiiE5rowjs+316];
	ld.shared.f32 	%f931, [_ZZ8mykernelPfS_iiiiE5rowis+288];
	fma.rn.f32 	%f932, %f931, %f923, %f852;
	fma.rn.f32 	%f933, %f931, %f924, %f853;
	fma.rn.f32 	%f934, %f931, %f925, %f854;
	fma.rn.f32 	%f935, %f931, %f926, %f855;
	fma.rn.f32 	%f936, %f931, %f927, %f856;
	fma.rn.f32 	%f937, %f931, %f928, %f857;
	fma.rn.f32 	%f938, %f931, %f929, %f858;
	fma.rn.f32 	%f939, %f931, %f930, %f859;
	ld.shared.f32 	%f940, [_ZZ8mykernelPfS_iiiiE5rowis+292];
	fma.rn.f32 	%f941, %f940, %f923, %f861;
	fma.rn.f32 	%f942, %f940, %f924, %f862;
	fma.rn.f32 	%f943, %f940, %f925, %f863;
	fma.rn.f32 	%f944, %f940, %f926, %f864;
	fma.rn.f32 	%f945, %f940, %f927, %f865;
	fma.rn.f32 	%f946, %f940, %f928, %f866;
	fma.rn.f32 	%f947, %f940, %f929, %f867;
	fma.rn.f32 	%f948, %f940, %f930, %f868;
	ld.shared.f32 	%f949, [_ZZ8mykernelPfS_iiiiE5rowis+296];
	fma.rn.f32 	%f950, %f949, %f923, %f870;
	fma.rn.f32 	%f951, %f949, %f924, %f871;
	fma.rn.f32 	%f952, %f949, %f925, %f872;
	fma.rn.f32 	%f953, %f949, %f926, %f873;
	fma.rn.f32 	%f954, %f949, %f927, %f874;
	fma.rn.f32 	%f955, %f949, %f928, %f875;
	fma.rn.f32 	%f956, %f949, %f929, %f876;
	fma.rn.f32 	%f957, %f949, %f930, %f877;
	ld.shared.f32 	%f958, [_ZZ8mykernelPfS_iiiiE5rowis+300];
	fma.rn.f32 	%f959, %f958, %f923, %f879;
	fma.rn.f32 	%f960, %f958, %f924, %f880;
	fma.rn.f32 	%f961, %f958, %f925, %f881;
	fma.rn.f32 	%f962, %f958, %f926, %f882;
	fma.rn.f32 	%f963, %f958, %f927, %f883;
	fma.rn.f32 	%f964, %f958, %f928, %f884;
	fma.rn.f32 	%f965, %f958, %f929, %f885;
	fma.rn.f32 	%f966, %f958, %f930, %f886;
	ld.shared.f32 	%f967, [_ZZ8mykernelPfS_iiiiE5rowis+304];
	fma.rn.f32 	%f968, %f967, %f923, %f888;
	fma.rn.f32 	%f969, %f967, %f924, %f889;
	fma.rn.f32 	%f970, %f967, %f925, %f890;
	fma.rn.f32 	%f971, %f967, %f926, %f891;
	fma.rn.f32 	%f972, %f967, %f927, %f892;
	fma.rn.f32 	%f973, %f967, %f928, %f893;
	fma.rn.f32 	%f974, %f967, %f929, %f894;
	fma.rn.f32 	%f975, %f967, %f930, %f895;
	ld.shared.f32 	%f976, [_ZZ8mykernelPfS_iiiiE5rowis+308];
	fma.rn.f32 	%f977, %f976, %f923, %f897;
	fma.rn.f32 	%f978, %f976, %f924, %f898;
	fma.rn.f32 	%f979, %f976, %f925, %f899;
	fma.rn.f32 	%f980, %f976, %f926, %f900;
	fma.rn.f32 	%f981, %f976, %f927, %f901;
	fma.rn.f32 	%f982, %f976, %f928, %f902;
	fma.rn.f32 	%f983, %f976, %f929, %f903;
	fma.rn.f32 	%f984, %f976, %f930, %f904;
	ld.shared.f32 	%f985, [_ZZ8mykernelPfS_iiiiE5rowis+312];
	fma.rn.f32 	%f986, %f985, %f923, %f906;
	fma.rn.f32 	%f987, %f985, %f924, %f907;
	fma.rn.f32 	%f988, %f985, %f925, %f908;
	fma.rn.f32 	%f989, %f985, %f926, %f909;
	fma.rn.f32 	%f990, %f985, %f927, %f910;
	fma.rn.f32 	%f991, %f985, %f928, %f911;
	fma.rn.f32 	%f992, %f985, %f929, %f912;
	fma.rn.f32 	%f993, %f985, %f930, %f913;
	ld.shared.f32 	%f994, [_ZZ8mykernelPfS_iiiiE5rowis+316];
	fma.rn.f32 	%f995, %f994, %f923, %f915;
	fma.rn.f32 	%f996, %f994, %f924, %f916;
	fma.rn.f32 	%f997, %f994, %f925, %f917;
	fma.rn.f32 	%f998, %f994, %f926, %f918;
	fma.rn.f32 	%f999, %f994, %f927, %f919;
	fma.rn.f32 	%f1000, %f994, %f928, %f920;
	fma.rn.f32 	%f1001, %f994, %f929, %f921;
	fma.rn.f32 	%f1002, %f994, %f930, %f922;
	ld.shared.f32 	%f1003, [_ZZ8mykernelPfS_iiiiE5rowjs+320];
	ld.shared.f32 	%f1004, [_ZZ8mykernelPfS_iiiiE5rowjs+324];
	ld.shared.f32 	%f1005, [_ZZ8mykernelPfS_iiiiE5rowjs+328];
	ld.shared.f32 	%f1006, [_ZZ8mykernelPfS_iiiiE5rowjs+332];
	ld.shared.f32 	%f1007, [_ZZ8mykernelPfS_iiiiE5rowjs+336];
	ld.shared.f32 	%f1008, [_ZZ8mykernelPfS_iiiiE5rowjs+340];
	ld.shared.f32 	%f1009, [_ZZ8mykernelPfS_iiiiE5rowjs+344];
	ld.shared.f32 	%f1010, [_ZZ8mykernelPfS_iiiiE5rowjs+348];
	ld.shared.f32 	%f1011, [_ZZ8mykernelPfS_iiiiE5rowis+320];
	fma.rn.f32 	%f1012, %f1011, %f1003, %f932;
	fma.rn.f32 	%f1013, %f1011, %f1004, %f933;
	fma.rn.f32 	%f1014, %f1011, %f1005, %f934;
	fma.rn.f32 	%f1015, %f1011, %f1006, %f935;
	fma.rn.f32 	%f1016, %f1011, %f1007, %f936;
	fma.rn.f32 	%f1017, %f1011, %f1008, %f937;
	fma.rn.f32 	%f1018, %f1011, %f1009, %f938;
	fma.rn.f32 	%f1019, %f1011, %f1010, %f939;
	ld.shared.f32 	%f1020, [_ZZ8mykernelPfS_iiiiE5rowis+324];
	fma.rn.f32 	%f1021, %f1020, %f1003, %f941;
	fma.rn.f32 	%f1022, %f1020, %f1004, %f942;
	fma.rn.f32 	%f1023, %f1020, %f1005, %f943;
	fma.rn.f32 	%f1024, %f1020, %f1006, %f944;
	fma.rn.f32 	%f1025, %f1020, %f1007, %f945;
	fma.rn.f32 	%f1026, %f1020, %f1008, %f946;
	fma.rn.f32 	%f1027, %f1020, %f1009, %f947;
	fma.rn.f32 	%f1028, %f1020, %f1010, %f948;
	ld.shared.f32 	%f1029, [_ZZ8mykernelPfS_iiiiE5rowis+328];
	fma.rn.f32 	%f1030, %f1029, %f1003, %f950;
	fma.rn.f32 	%f1031, %f1029, %f1004, %f951;
	fma.rn.f32 	%f1032, %f1029, %f1005, %f952;
	fma.rn.f32 	%f1033, %f1029, %f1006, %f953;
	fma.rn.f32 	%f1034, %f1029, %f1007, %f954;
	fma.rn.f32 	%f1035, %f1029, %f1008, %f955;
	fma.rn.f32 	%f1036, %f1029, %f1009, %f956;
	fma.rn.f32 	%f1037, %f1029, %f1010, %f957;
	ld.shared.f32 	%f1038, [_ZZ8mykernelPfS_iiiiE5rowis+332];
	fma.rn.f32 	%f1039, %f1038, %f1003, %f959;
	fma.rn.f32 	%f1040, %f1038, %f1004, %f960;
	fma.rn.f32 	%f1041, %f1038, %f1005, %f961;
	fma.rn.f32 	%f1042, %f1038, %f1006, %f962;
	fma.rn.f32 	%f1043, %f1038, %f1007, %f963;
	fma.rn.f32 	%f1044, %f1038, %f1008, %f964;
	fma.rn.f32 	%f1045, %f1038, %f1009, %f965;
	fma.rn.f32 	%f1046, %f1038, %f1010, %f966;
	ld.shared.f32 	%f1047, [_ZZ8mykernelPfS_iiiiE5rowis+336];
	fma.rn.f32 	%f1048, %f1047, %f1003, %f968;
	fma.rn.f32 	%f1049, %f1047, %f1004, %f969;
	fma.rn.f32 	%f1050, %f1047, %f1005, %f970;
	fma.rn.f32 	%f1051, %f1047, %f1006, %f971;
	fma.rn.f32 	%f1052, %f1047, %f1007, %f972;
	fma.rn.f32 	%f1053, %f1047, %f1008, %f973;
	fma.rn.f32 	%f1054, %f1047, %f1009, %f974;
	fma.rn.f32 	%f1055, %f1047, %f1010, %f975;
	ld.shared.f32 	%f1056, [_ZZ8mykernelPfS_iiiiE5rowis+340];
	fma.rn.f32 	%f1057, %f1056, %f1003, %f977;
	fma.rn.f32 	%f1058, %f1056, %f1004, %f978;
	fma.rn.f32 	%f1059, %f1056, %f1005, %f979;
	fma.rn.f32 	%f1060, %f1056, %f1006, %f980;
	fma.rn.f32 	%f1061, %f1056, %f1007, %f981;
	fma.rn.f32 	%f1062, %f1056, %f1008, %f982;
	fma.rn.f32 	%f1063, %f1056, %f1009, %f983;
	fma.rn.f32 	%f1064, %f1056, %f1010, %f984;
	ld.shared.f32 	%f1065, [_ZZ8mykernelPfS_iiiiE5rowis+344];
	fma.rn.f32 	%f1066, %f1065, %f1003, %f986;
	fma.rn.f32 	%f1067, %f1065, %f1004, %f987;
	fma.rn.f32 	%f1068, %f1065, %f1005, %f988;
	fma.rn.f32 	%f1069, %f1065, %f1006, %f989;
	fma.rn.f32 	%f1070, %f1065, %f1007, %f990;
	fma.rn.f32 	%f1071, %f1065, %f1008, %f991;
	fma.rn.f32 	%f1072, %f1065, %f1009, %f992;
	fma.rn.f32 	%f1073, %f1065, %f1010, %f993;
	ld.shared.f32 	%f1074, [_ZZ8mykernelPfS_iiiiE5rowis+348];
	fma.rn.f32 	%f1075, %f1074, %f1003, %f995;
	fma.rn.f32 	%f1076, %f1074, %f1004, %f996;
	fma.rn.f32 	%f1077, %f1074, %f1005, %f997;
	fma.rn.f32 	%f1078, %f1074, %f1006, %f998;
	fma.rn.f32 	%f1079, %f1074, %f1007, %f999;
	fma.rn.f32 	%f1080, %f1074, %f1008, %f1000;
	fma.rn.f32 	%f1081, %f1074, %f1009, %f1001;
	fma.rn.f32 	%f1082, %f1074, %f1010, %f1002;
	ld.shared.f32 	%f1083, [_ZZ8mykernelPfS_iiiiE5rowjs+352];
	ld.shared.f32 	%f1084, [_ZZ8mykernelPfS_iiiiE5rowjs+356];
	ld.shared.f32 	%f1085, [_ZZ8mykernelPfS_iiiiE5rowjs+360];
	ld.shared.f32 	%f1086, [_ZZ8mykernelPfS_iiiiE5rowjs+364];
	ld.shared.f32 	%f1087, [_ZZ8mykernelPfS_iiiiE5rowjs+368];
	ld.shared.f32 	%f1088, [_ZZ8mykernelPfS_iiiiE5rowjs+372];
	ld.shared.f32 	%f1089, [_ZZ8mykernelPfS_iiiiE5rowjs+376];
	ld.shared.f32 	%f1090, [_ZZ8mykernelPfS_iiiiE5rowjs+380];
	ld.shared.f32 	%f1091, [_ZZ8mykernelPfS_iiiiE5rowis+352];
	fma.rn.f32 	%f1092, %f1091, %f1083, %f1012;
	fma.rn.f32 	%f1093, %f1091, %f1084, %f1013;
	fma.rn.f32 	%f1094, %f1091, %f1085, %f1014;
	fma.rn.f32 	%f1095, %f1091, %f1086, %f1015;
	fma.rn.f32 	%f1096, %f1091, %f1087, %f1016;
	fma.rn.f32 	%f1097, %f1091, %f1088, %f1017;
	fma.rn.f32 	%f1098, %f1091, %f1089, %f1018;
	fma.rn.f32 	%f1099, %f1091, %f1090, %f1019;
	ld.shared.f32 	%f1100, [_ZZ8mykernelPfS_iiiiE5rowis+356];
	fma.rn.f32 	%f1101, %f1100, %f1083, %f1021;
	fma.rn.f32 	%f1102, %f1100, %f1084, %f1022;
	fma.rn.f32 	%f1103, %f1100, %f1085, %f1023;
	fma.rn.f32 	%f1104, %f1100, %f1086, %f1024;
	fma.rn.f32 	%f1105, %f1100, %f1087, %f1025;
	fma.rn.f32 	%f1106, %f1100, %f1088, %f1026;
	fma.rn.f32 	%f1107, %f1100, %f1089, %f1027;
	fma.rn.f32 	%f1108, %f1100, %f1090, %f1028;
	ld.shared.f32 	%f1109, [_ZZ8mykernelPfS_iiiiE5rowis+360];
	fma.rn.f32 	%f1110, %f1109, %f1083, %f1030;
	fma.rn.f32 	%f1111, %f1109, %f1084, %f1031;
	fma.rn.f32 	%f1112, %f1109, %f1085, %f1032;
	fma.rn.f32 	%f1113, %f1109, %f1086, %f1033;
	fma.rn.f32 	%f1114, %f1109, %f1087, %f1034;
	fma.rn.f32 	%f1115, %f1109, %f1088, %f1035;
	fma.rn.f32 	%f1116, %f1109, %f1089, %f1036;
	fma.rn.f32 	%f1117, %f1109, %f1090, %f1037;
	ld.shared.f32 	%f1118, [_ZZ8mykernelPfS_iiiiE5rowis+364];
	fma.rn.f32 	%f1119, %f1118, %f1083, %f1039;
	fma.rn.f32 	%f1120, %f1118, %f1084, %f1040;
	fma.rn.f32 	%f1121, %f1118, %f1085, %f1041;
	fma.rn.f32 	%f1122, %f1118, %f1086, %f1042;
	fma.rn.f32 	%f1123, %f1118, %f1087, %f1043;
	fma.rn.f32 	%f1124, %f1118, %f1088, %f1044;
	fma.rn.f32 	%f1125, %f1118, %f1089, %f1045;
	fma.rn.f32 	%f1126, %f1118, %f1090, %f1046;
	ld.shared.f32 	%f1127, [_ZZ8mykernelPfS_iiiiE5rowis+368];
	fma.rn.f32 	%f1128, %f1127, %f1083, %f1048;
	fma.rn.f32 	%f1129, %f1127, %f1084, %f1049;
	fma.rn.f32 	%f1130, %f1127, %f1085, %f1050;
	fma.rn.f32 	%f1131, %f1127, %f1086, %f1051;
	fma.rn.f32 	%f1132, %f1127, %f1087, %f1052;
	fma.rn.f32 	%f1133, %f1127, %f1088, %f1053;
	fma.rn.f32 	%f1134, %f1127, %f1089, %f1054;
	fma.rn.f32 	%f1135, %f1127, %f1090, %f1055;
	ld.shared.f32 	%f1136, [_ZZ8mykernelPfS_iiiiE5rowis+372];
	fma.rn.f32 	%f1137, %f1136, %f1083, %f1057;
	fma.rn.f32 	%f1138, %f1136, %f1084, %f1058;
	fma.rn.f32 	%f1139, %f1136, %f1085, %f1059;
	fma.rn.f32 	%f1140, %f1136, %f1086, %f1060;
	fma.rn.f32 	%f1141, %f1136, %f1087, %f1061;
	fma.rn.f32 	%f1142, %f1136, %f1088, %f1062;
	fma.rn.f32 	%f1143, %f1136, %f1089, %f1063;
	fma.rn.f32 	%f1144, %f1136, %f1090, %f1064;
	ld.shared.f32 	%f1145, [_ZZ8mykernelPfS_iiiiE5rowis+376];
	fma.rn.f32 	%f1146, %f1145, %f1083, %f1066;
	fma.rn.f32 	%f1147, %f1145, %f1084, %f1067;
	fma.rn.f32 	%f1148, %f1145, %f1085, %f1068;
	fma.rn.f32 	%f1149, %f1145, %f1086, %f1069;
	fma.rn.f32 	%f1150, %f1145, %f1087, %f1070;
	fma.rn.f32 	%f1151, %f1145, %f1088, %f1071;
	fma.rn.f32 	%f1152, %f1145, %f1089, %f1072;
	fma.rn.f32 	%f1153, %f1145, %f1090, %f1073;
	ld.shared.f32 	%f1154, [_ZZ8mykernelPfS_iiiiE5rowis+380];
	fma.rn.f32 	%f1155, %f1154, %f1083, %f1075;
	fma.rn.f32 	%f1156, %f1154, %f1084, %f1076;
	fma.rn.f32 	%f1157, %f1154, %f1085, %f1077;
	fma.rn.f32 	%f1158, %f1154, %f1086, %f1078;
	fma.rn.f32 	%f1159, %f1154, %f1087, %f1079;
	fma.rn.f32 	%f1160, %f1154, %f1088, %f1080;
	fma.rn.f32 	%f1161, %f1154, %f1089, %f1081;
	fma.rn.f32 	%f1162, %f1154, %f1090, %f1082;
	ld.shared.f32 	%f1163, [_ZZ8mykernelPfS_iiiiE5rowjs+384];
	ld.shared.f32 	%f1164, [_ZZ8mykernelPfS_iiiiE5rowjs+388];
	ld.shared.f32 	%f1165, [_ZZ8mykernelPfS_iiiiE5rowjs+392];
	ld.shared.f32 	%f1166, [_ZZ8mykernelPfS_iiiiE5rowjs+396];
	ld.shared.f32 	%f1167, [_ZZ8mykernelPfS_iiiiE5rowjs+400];
	ld.shared.f32 	%f1168, [_ZZ8mykernelPfS_iiiiE5rowjs+404];
	ld.shared.f32 	%f1169, [_ZZ8mykernelPfS_iiiiE5rowjs+408];
	ld.shared.f32 	%f1170, [_ZZ8mykernelPfS_iiiiE5rowjs+412];
	ld.shared.f32 	%f1171, [_ZZ8mykernelPfS_iiiiE5rowis+384];
	fma.rn.f32 	%f1172, %f1171, %f1163, %f1092;
	fma.rn.f32 	%f1173, %f1171, %f1164, %f1093;
	fma.rn.f32 	%f1174, %f1171, %f1165, %f1094;
	fma.rn.f32 	%f1175, %f1171, %f1166, %f1095;
	fma.rn.f32 	%f1176, %f1171, %f1167, %f1096;
	fma.rn.f32 	%f1177, %f1171, %f1168, %f1097;
	fma.rn.f32 	%f1178, %f1171, %f1169, %f1098;
	fma.rn.f32 	%f1179, %f1171, %f1170, %f1099;
	ld.shared.f32 	%f1180, [_ZZ8mykernelPfS_iiiiE5rowis+388];
	fma.rn.f32 	%f1181, %f1180, %f1163, %f1101;
	fma.rn.f32 	%f1182, %f1180, %f1164, %f1102;
	fma.rn.f32 	%f1183, %f1180, %f1165, %f1103;
	fma.rn.f32 	%f1184, %f1180, %f1166, %f1104;
	fma.rn.f32 	%f1185, %f1180, %f1167, %f1105;
	fma.rn.f32 	%f1186, %f1180, %f1168, %f1106;
	fma.rn.f32 	%f1187, %f1180, %f1169, %f1107;
	fma.rn.f32 	%f1188, %f1180, %f1170, %f1108;
	ld.shared.f32 	%f1189, [_ZZ8mykernelPfS_iiiiE5rowis+392];
	fma.rn.f32 	%f1190, %f1189, %f1163, %f1110;
	fma.rn.f32 	%f1191, %f1189, %f1164, %f1111;
	fma.rn.f32 	%f1192, %f1189, %f1165, %f1112;
	fma.rn.f32 	%f1193, %f1189, %f1166, %f1113;
	fma.rn.f32 	%f1194, %f1189, %f1167, %f1114;
	fma.rn.f32 	%f1195, %f1189, %f1168, %f1115;
	fma.rn.f32 	%f1196, %f1189, %f1169, %f1116;
	fma.rn.f32 	%f1197, %f1189, %f1170, %f1117;
	ld.shared.f32 	%f1198, [_ZZ8mykernelPfS_iiiiE5rowis+396];
	fma.rn.f32 	%f1199, %f1198, %f1163, %f1119;
	fma.rn.f32 	%f1200, %f1198, %f1164, %f1120;
	fma.rn.f32 	%f1201, %f1198, %f1165, %f1121;
	fma.rn.f32 	%f1202, %f1198, %f1166, %f1122;
	fma.rn.f32 	%f1203, %f1198, %f1167, %f1123;
	fma.rn.f32 	%f1204, %f1198, %f1168, %f1124;
	fma.rn.f32 	%f1205, %f1198, %f1169, %f1125;
	fma.rn.f32 	%f1206, %f1198, %f1170, %f1126;
	ld.shared.f32 	%f1207, [_ZZ8mykernelPfS_iiiiE5rowis+400];
	fma.rn.f32 	%f1208, %f1207, %f1163, %f1128;
	fma.rn.f32 	%f1209, %f1207, %f1164, %f1129;
	fma.rn.f32 	%f1210, %f1207, %f1165, %f1130;
	fma.rn.f32 	%f1211, %f1207, %f1166, %f1131;
	fma.rn.f32 	%f1212, %f1207, %f1167, %f1132;
	fma.rn.f32 	%f1213, %f1207, %f1168, %f1133;
	fma.rn.f32 	%f1214, %f1207, %f1169, %f1134;
	fma.rn.f32 	%f1215, %f1207, %f1170, %f1135;
	ld.shared.f32 	%f1216, [_ZZ8mykernelPfS_iiiiE5rowis+404];
	fma.rn.f32 	%f1217, %f1216, %f1163, %f1137;
	fma.rn.f32 	%f1218, %f1216, %f1164, %f1138;
	fma.rn.f32 	%f1219, %f1216, %f1165, %f1139;
	fma.rn.f32 	%f1220, %f1216, %f1166, %f1140;
	fma.rn.f32 	%f1221, %f1216, %f1167, %f1141;
	fma.rn.f32 	%f1222, %f1216, %f1168, %f1142;
	fma.rn.f32 	%f1223, %f1216, %f1169, %f1143;
	fma.rn.f32 	%f1224, %f1216, %f1170, %f1144;
	ld.shared.f32 	%f1225, [_ZZ8mykernelPfS_iiiiE5rowis+408];
	fma.rn.f32 	%f1226, %f1225, %f1163, %f1146;
	fma.rn.f32 	%f1227, %f1225, %f1164, %f1147;
	fma.rn.f32 	%f1228, %f1225, %f1165, %f1148;
	fma.rn.f32 	%f1229, %f1225, %f1166, %f1149;
	fma.rn.f32 	%f1230, %f1225, %f1167, %f1150;
	fma.rn.f32 	%f1231, %f1225, %f1168, %f1151;
	fma.rn.f32 	%f1232, %f1225, %f1169, %f1152;
	fma.rn.f32 	%f1233, %f1225, %f1170, %f1153;
	ld.shared.f32 	%f1234, [_ZZ8mykernelPfS_iiiiE5rowis+412];
	fma.rn.f32 	%f1235, %f1234, %f1163, %f1155;
	fma.rn.f32 	%f1236, %f1234, %f1164, %f1156;
	fma.rn.f32 	%f1237, %f1234, %f1165, %f1157;
	fma.rn.f32 	%f1238, %f1234, %f1166, %f1158;
	fma.rn.f32 	%f1239, %f1234, %f1167, %f1159;
	fma.rn.f32 	%f1240, %f1234, %f1168, %f1160;
	fma.rn.f32 	%f1241, %f1234, %f1169, %f1161;
	fma.rn.f32 	%f1242, %f1234, %f1170, %f1162;
	ld.shared.f32 	%f1243, [_ZZ8mykernelPfS_iiiiE5rowjs+416];
	ld.shared.f32 	%f1244, [_ZZ8mykernelPfS_iiiiE5rowjs+420];
	ld.shared.f32 	%f1245, [_ZZ8mykernelPfS_iiiiE5rowjs+424];
	ld.shared.f32 	%f1246, [_ZZ8mykernelPfS_iiiiE5rowjs+428];
	ld.shared.f32 	%f1247, [_ZZ8mykernelPfS_iiiiE5rowjs+432];
	ld.shared.f32 	%f1248, [_ZZ8mykernelPfS_iiiiE5rowjs+436];
	ld.shared.f32 	%f1249, [_ZZ8mykernelPfS_iiiiE5rowjs+440];
	ld.shared.f32 	%f1250, [_ZZ8mykernelPfS_iiiiE5rowjs+444];
	ld.shared.f32 	%f1251, [_ZZ8mykernelPfS_iiiiE5rowis+416];
	fma.rn.f32 	%f1252, %f1251, %f1243, %f1172;
	fma.rn.f32 	%f1253, %f1251, %f1244, %f1173;
	fma.rn.f32 	%f1254, %f1251, %f1245, %f1174;
	fma.rn.f32 	%f1255, %f1251, %f1246, %f1175;
	fma.rn.f32 	%f1256, %f1251, %f1247, %f1176;
	fma.rn.f32 	%f1257, %f1251, %f1248, %f1177;
	fma.rn.f32 	%f1258, %f1251, %f1249, %f1178;
	fma.rn.f32 	%f1259, %f1251, %f1250, %f1179;
	ld.shared.f32 	%f1260, [_ZZ8mykernelPfS_iiiiE5rowis+420];
	fma.rn.f32 	%f1261, %f1260, %f1243, %f1181;
	fma.rn.f32 	%f1262, %f1260, %f1244, %f1182;
	fma.rn.f32 	%f1263, %f1260, %f1245, %f1183;
	fma.rn.f32 	%f1264, %f1260, %f1246, %f1184;
	fma.rn.f32 	%f1265, %f1260, %f1247, %f1185;
	fma.rn.f32 	%f1266, %f1260, %f1248, %f1186;
	fma.rn.f32 	%f1267, %f1260, %f1249, %f1187;
	fma.rn.f32 	%f1268, %f1260, %f1250, %f1188;
	ld.shared.f32 	%f1269, [_ZZ8mykernelPfS_iiiiE5rowis+424];
	fma.rn.f32 	%f1270, %f1269, %f1243, %f1190;
	fma.rn.f32 	%f1271, %f1269, %f1244, %f1191;
	fma.rn.f32 	%f1272, %f1269, %f1245, %f1192;
	fma.rn.f32 	%f1273, %f1269, %f1246, %f1193;
	fma.rn.f32 	%f1274, %f1269, %f1247, %f1194;
	fma.rn.f32 	%f1275, %f1269, %f1248, %f1195;
	fma.rn.f32 	%f1276, %f1269, %f1249, %f1196;
	fma.rn.f32 	%f1277, %f1269, %f1250, %f1197;
	ld.shared.f32 	%f1278, [_ZZ8mykernelPfS_iiiiE5rowis+428];
	fma.rn.f32 	%f1279, %f1278, %f1243, %f1199;
	fma.rn.f32 	%f1280, %f1278, %f1244, %f1200;
	fma.rn.f32 	%f1281, %f1278, %f1245, %f1201;
	fma.rn.f32 	%f1282, %f1278, %f1246, %f1202;
	fma.rn.f32 	%f1283, %f1278, %f1247, %f1203;
	fma.rn.f32 	%f1284, %f1278, %f1248, %f1204;
	fma.rn.f32 	%f1285, %f1278, %f1249, %f1205;
	fma.rn.f32 	%f1286, %f1278, %f1250, %f1206;
	ld.shared.f32 	%f1287, [_ZZ8mykernelPfS_iiiiE5rowis+432];
	fma.rn.f32 	%f1288, %f1287, %f1243, %f1208;
	fma.rn.f32 	%f1289, %f1287, %f1244, %f1209;
	fma.rn.f32 	%f1290, %f1287, %f1245, %f1210;
	fma.rn.f32 	%f1291, %f1287, %f1246, %f1211;
	fma.rn.f32 	%f1292, %f1287, %f1247, %f1212;
	fma.rn.f32 	%f1293, %f1287, %f1248, %f1213;
	fma.rn.f32 	%f1294, %f1287, %f1249, %f1214;
	fma.rn.f32 	%f1295, %f1287, %f1250, %f1215;
	ld.shared.f32 	%f1296, [_ZZ8mykernelPfS_iiiiE5rowis+436];
	fma.rn.f32 	%f1297, %f1296, %f1243, %f1217;
	fma.rn.f32 	%f1298, %f1296, %f1244, %f1218;
	fma.rn.f32 	%f1299, %f1296, %f1245, %f1219;
	fma.rn.f32 	%f1300, %f1296, %f1246, %f1220;
	fma.rn.f32 	%f1301, %f1296, %f1247, %f1221;
	fma.rn.f32 	%f1302, %f1296, %f1248, %f1222;
	fma.rn.f32 	%f1303, %f1296, %f1249, %f1223;
	fma.rn.f32 	%f1304, %f1296, %f1250, %f1224;
	ld.shared.f32 	%f1305, [_ZZ8mykernelPfS_iiiiE5rowis+440];
	fma.rn.f32 	%f1306, %f1305, %f1243, %f1226;
	fma.rn.f32 	%f1307, %f1305, %f1244, %f1227;
	fma.rn.f32 	%f1308, %f1305, %f1245, %f1228;
	fma.rn.f32 	%f1309, %f1305, %f1246, %f1229;
	fma.rn.f32 	%f1310, %f1305, %f1247, %f1230;
	fma.rn.f32 	%f1311, %f1305, %f1248, %f1231;
	fma.rn.f32 	%f1312, %f1305, %f1249, %f1232;
	fma.rn.f32 	%f1313, %f1305, %f1250, %f1233;
	ld.shared.f32 	%f1314, [_ZZ8mykernelPfS_iiiiE5rowis+444];
	fma.rn.f32 	%f1315, %f1314, %f1243, %f1235;
	fma.rn.f32 	%f1316, %f1314, %f1244, %f1236;
	fma.rn.f32 	%f1317, %f1314, %f1245, %f1237;
	fma.rn.f32 	%f1318, %f1314, %f1246, %f1238;
	fma.rn.f32 	%f1319, %f1314, %f1247, %f1239;
	fma.rn.f32 	%f1320, %f1314, %f1248, %f1240;
	fma.rn.f32 	%f1321, %f1314, %f1249, %f1241;
	fma.rn.f32 	%f1322, %f1314, %f1250, %f1242;
	ld.shared.f32 	%f1323, [_ZZ8mykernelPfS_iiiiE5rowjs+448];
	ld.shared.f32 	%f1324, [_ZZ8mykernelPfS_iiiiE5rowjs+452];
	ld.shared.f32 	%f1325, [_ZZ8mykernelPfS_iiiiE5rowjs+456];
	ld.shared.f32 	%f1326, [_ZZ8mykernelPfS_iiiiE5rowjs+460];
	ld.shared.f32 	%f1327, [_ZZ8mykernelPfS_iiiiE5rowjs+464];
	ld.shared.f32 	%f1328, [_ZZ8mykernelPfS_iiiiE5rowjs+468];
	ld.shared.f32 	%f1329, [_ZZ8mykernelPfS_iiiiE5rowjs+472];
	ld.shared.f32 	%f1330, [_ZZ8mykernelPfS_iiiiE5rowjs+476];
	ld.shared.f32 	%f1331, [_ZZ8mykernelPfS_iiiiE5rowis+448];
	fma.rn.f32 	%f1332, %f1331, %f1323, %f1252;
	fma.rn.f32 	%f1333, %f1331, %f1324, %f1253;
	fma.rn.f32 	%f1334, %f1331, %f1325, %f1254;
	fma.rn.f32 	%f1335, %f1331, %f1326, %f1255;
	fma.rn.f32 	%f1336, %f1331, %f1327, %f1256;
	fma.rn.f32 	%f1337, %f1331, %f1328, %f1257;
	fma.rn.f32 	%f1338, %f1331, %f1329, %f1258;
	fma.rn.f32 	%f1339, %f1331, %f1330, %f1259;
	ld.shared.f32 	%f1340, [_ZZ8mykernelPfS_iiiiE5rowis+452];
	fma.rn.f32 	%f1341, %f1340, %f1323, %f1261;
	fma.rn.f32 	%f1342, %f1340, %f1324, %f1262;
	fma.rn.f32 	%f1343, %f1340, %f1325, %f1263;
	fma.rn.f32 	%f1344, %f1340, %f1326, %f1264;
	fma.rn.f32 	%f1345, %f1340, %f1327, %f1265;
	fma.rn.f32 	%f1346, %f1340, %f1328, %f1266;
	fma.rn.f32 	%f1347, %f1340, %f1329, %f1267;
	fma.rn.f32 	%f1348, %f1340, %f1330, %f1268;
	ld.shared.f32 	%f1349, [_ZZ8mykernelPfS_iiiiE5rowis+456];
	fma.rn.f32 	%f1350, %f1349, %f1323, %f1270;
	fma.rn.f32 	%f1351, %f1349, %f1324, %f1271;
	fma.rn.f32 	%f1352, %f1349, %f1325, %f1272;
	fma.rn.f32 	%f1353, %f1349, %f1326, %f1273;
	fma.rn.f32 	%f1354, %f1349, %f1327, %f1274;
	fma.rn.f32 	%f1355, %f1349, %f1328, %f1275;
	fma.rn.f32 	%f1356, %f1349, %f1329, %f1276;
	fma.rn.f32 	%f1357, %f1349, %f1330, %f1277;
	ld.shared.f32 	%f1358, [_ZZ8mykernelPfS_iiiiE5rowis+460];
	fma.rn.f32 	%f1359, %f1358, %f1323, %f1279;
	fma.rn.f32 	%f1360, %f1358, %f1324, %f1280;
	fma.rn.f32 	%f1361, %f1358, %f1325, %f1281;
	fma.rn.f32 	%f1362, %f1358, %f1326, %f1282;
	fma.rn.f32 	%f1363, %f1358, %f1327, %f1283;
	fma.rn.f32 	%f1364, %f1358, %f1328, %f1284;
	fma.rn.f32 	%f1365, %f1358, %f1329, %f1285;
	fma.rn.f32 	%f1366, %f1358, %f1330, %f1286;
	ld.shared.f32 	%f1367, [_ZZ8mykernelPfS_iiiiE5rowis+464];
	fma.rn.f32 	%f1368, %f1367, %f1323, %f1288;
	fma.rn.f32 	%f1369, %f1367, %f1324, %f1289;
	fma.rn.f32 	%f1370, %f1367, %f1325, %f1290;
	fma.rn.f32 	%f1371, %f1367, %f1326, %f1291;
	fma.rn.f32 	%f1372, %f1367, %f1327, %f1292;
	fma.rn.f32 	%f1373, %f1367, %f1328, %f1293;
	fma.rn.f32 	%f1374, %f1367, %f1329, %f1294;
	fma.rn.f32 	%f1375, %f1367, %f1330, %f1295;
	ld.shared.f32 	%f1376, [_ZZ8mykernelPfS_iiiiE5rowis+468];
	fma.rn.f32 	%f1377, %f1376, %f1323, %f1297;
	fma.rn.f32 	%f1378, %f1376, %f1324, %f1298;
	fma.rn.f32 	%f1379, %f1376, %f1325, %f1299;
	fma.rn.f32 	%f1380, %f1376, %f1326, %f1300;
	fma.rn.f32 	%f1381, %f1376, %f1327, %f1301;
	fma.rn.f32 	%f1382, %f1376, %f1328, %f1302;
	fma.rn.f32 	%f1383, %f1376, %f1329, %f1303;
	fma.rn.f32 	%f1384, %f1376, %f1330, %f1304;
	ld.shared.f32 	%f1385, [_ZZ8mykernelPfS_iiiiE5rowis+472];
	fma.rn.f32 	%f1386, %f1385, %f1323, %f1306;
	fma.rn.f32 	%f1387, %f1385, %f1324, %f1307;
	fma.rn.f32 	%f1388, %f1385, %f1325, %f1308;
	fma.rn.f32 	%f1389, %f1385, %f1326, %f1309;
	fma.rn.f32 	%f1390, %f1385, %f1327, %f1310;
	fma.rn.f32 	%f1391, %f1385, %f1328, %f1311;
	fma.rn.f32 	%f1392, %f1385, %f1329, %f1312;
	fma.rn.f32 	%f1393, %f1385, %f1330, %f1313;
	ld.shared.f32 	%f1394, [_ZZ8mykernelPfS_iiiiE5rowis+476];
	fma.rn.f32 	%f1395, %f1394, %f1323, %f1315;
	fma.rn.f32 	%f1396, %f1394, %f1324, %f1316;
	fma.rn.f32 	%f1397, %f1394, %f1325, %f1317;
	fma.rn.f32 	%f1398, %f1394, %f1326, %f1318;
	fma.rn.f32 	%f1399, %f1394, %f1327, %f1319;
	fma.rn.f32 	%f1400, %f1394, %f1328, %f1320;
	fma.rn.f32 	%f1401, %f1394, %f1329, %f1321;
	fma.rn.f32 	%f1402, %f1394, %f1330, %f1322;
	ld.shared.f32 	%f1403, [_ZZ8mykernelPfS_iiiiE5rowjs+480];
	ld.shared.f32 	%f1404, [_ZZ8mykernelPfS_iiiiE5rowjs+484];
	ld.shared.f32 	%f1405, [_ZZ8mykernelPfS_iiiiE5rowjs+488];
	ld.shared.f32 	%f1406, [_ZZ8mykernelPfS_iiiiE5rowjs+492];
	ld.shared.f32 	%f1407, [_ZZ8mykernelPfS_iiiiE5rowjs+496];
	ld.shared.f32 	%f1408, [_ZZ8mykernelPfS_iiiiE5rowjs+500];
	ld.shared.f32 	%f1409, [_ZZ8mykernelPfS_iiiiE5rowjs+504];
	ld.shared.f32 	%f1410, [_ZZ8mykernelPfS_iiiiE5rowjs+508];
	ld.shared.f32 	%f1411, [_ZZ8mykernelPfS_iiiiE5rowis+480];
	fma.rn.f32 	%f1412, %f1411, %f1403, %f1332;
	fma.rn.f32 	%f1413, %f1411, %f1404, %f1333;
	fma.rn.f32 	%f1414, %f1411, %f1405, %f1334;
	fma.rn.f32 	%f1415, %f1411, %f1406, %f1335;
	fma.rn.f32 	%f1416, %f1411, %f1407, %f1336;
	fma.rn.f32 	%f1417, %f1411, %f1408, %f1337;
	fma.rn.f32 	%f1418, %f1411, %f1409, %f1338;
	fma.rn.f32 	%f1419, %f1411, %f1410, %f1339;
	ld.shared.f32 	%f1420, [_ZZ8mykernelPfS_iiiiE5rowis+484];
	fma.rn.f32 	%f1421, %f1420, %f1403, %f1341;
	fma.rn.f32 	%f1422, %f1420, %f1404, %f1342;
	fma.rn.f32 	%f1423, %f1420, %f1405, %f1343;
	fma.rn.f32 	%f1424, %f1420, %f1406, %f1344;
	fma.rn.f32 	%f1425, %f1420, %f1407, %f1345;
	fma.rn.f32 	%f1426, %f1420, %f1408, %f1346;
	fma.rn.f32 	%f1427, %f1420, %f1409, %f1347;
	fma.rn.f32 	%f1428, %f1420, %f1410, %f1348;
	ld.shared.f32 	%f1429, [_ZZ8mykernelPfS_iiiiE5rowis+488];
	fma.rn.f32 	%f1430, %f1429, %f1403, %f1350;
	fma.rn.f32 	%f1431, %f1429, %f1404, %f1351;
	fma.rn.f32 	%f1432, %f1429, %f1405, %f1352;
	fma.rn.f32 	%f1433, %f1429, %f1406, %f1353;
	fma.rn.f32 	%f1434, %f1429, %f1407, %f1354;
	fma.rn.f32 	%f1435, %f1429, %f1408, %f1355;
	fma.rn.f32 	%f1436, %f1429, %f1409, %f1356;
	fma.rn.f32 	%f1437, %f1429, %f1410, %f1357;
	ld.shared.f32 	%f1438, [_ZZ8mykernelPfS_iiiiE5rowis+492];
	fma.rn.f32 	%f1439, %f1438, %f1403, %f1359;
	fma.rn.f32 	%f1440, %f1438, %f1404, %f1360;
	fma.rn.f32 	%f1441, %f1438, %f1405, %f1361;
	fma.rn.f32 	%f1442, %f1438, %f1406, %f1362;
	fma.rn.f32 	%f1443, %f1438, %f1407, %f1363;
	fma.rn.f32 	%f1444, %f1438, %f1408, %f1364;
	fma.rn.f32 	%f1445, %f1438, %f1409, %f1365;
	fma.rn.f32 	%f1446, %f1438, %f1410, %f1366;
	ld.shared.f32 	%f1447, [_ZZ8mykernelPfS_iiiiE5rowis+496];
	fma.rn.f32 	%f1448, %f1447, %f1403, %f1368;
	fma.rn.f32 	%f1449, %f1447, %f1404, %f1369;
	fma.rn.f32 	%f1450, %f1447, %f1405, %f1370;
	fma.rn.f32 	%f1451, %f1447, %f1406, %f1371;
	fma.rn.f32 	%f1452, %f1447, %f1407, %f1372;
	fma.rn.f32 	%f1453, %f1447, %f1408, %f1373;
	fma.rn.f32 	%f1454, %f1447, %f1409, %f1374;
	fma.rn.f32 	%f1455, %f1447, %f1410, %f1375;
	ld.shared.f32 	%f1456, [_ZZ8mykernelPfS_iiiiE5rowis+500];
	fma.rn.f32 	%f1457, %f1456, %f1403, %f1377;
	fma.rn.f32 	%f1458, %f1456, %f1404, %f1378;
	fma.rn.f32 	%f1459, %f1456, %f1405, %f1379;
	fma.rn.f32 	%f1460, %f1456, %f1406, %f1380;
	fma.rn.f32 	%f1461, %f1456, %f1407, %f1381;
	fma.rn.f32 	%f1462, %f1456, %f1408, %f1382;
	fma.rn.f32 	%f1463, %f1456, %f1409, %f1383;
	fma.rn.f32 	%f1464, %f1456, %f1410, %f1384;
	ld.shared.f32 	%f1465, [_ZZ8mykernelPfS_iiiiE5rowis+504];
	fma.rn.f32 	%f1466, %f1465, %f1403, %f1386;
	fma.rn.f32 	%f1467, %f1465, %f1404, %f1387;
	fma.rn.f32 	%f1468, %f1465, %f1405, %f1388;
	fma.rn.f32 	%f1469, %f1465, %f1406, %f1389;
	fma.rn.f32 	%f1470, %f1465, %f1407, %f1390;
	fma.rn.f32 	%f1471, %f1465, %f1408, %f1391;
	fma.rn.f32 	%f1472, %f1465, %f1409, %f1392;
	fma.rn.f32 	%f1473, %f1465, %f1410, %f1393;
	ld.shared.f32 	%f1474, [_ZZ8mykernelPfS_iiiiE5rowis+508];
	fma.rn.f32 	%f1475, %f1474, %f1403, %f1395;
	fma.rn.f32 	%f1476, %f1474, %f1404, %f1396;
	fma.rn.f32 	%f1477, %f1474, %f1405, %f1397;
	fma.rn.f32 	%f1478, %f1474, %f1406, %f1398;
	fma.rn.f32 	%f1479, %f1474, %f1407, %f1399;
	fma.rn.f32 	%f1480, %f1474, %f1408, %f1400;
	fma.rn.f32 	%f1481, %f1474, %f1409, %f1401;
	fma.rn.f32 	%f1482, %f1474, %f1410, %f1402;
	ld.shared.f32 	%f1483, [_ZZ8mykernelPfS_iiiiE5rowjs+512];
	ld.shared.f32 	%f1484, [_ZZ8mykernelPfS_iiiiE5rowjs+516];
	ld.shared.f32 	%f1485, [_ZZ8mykernelPfS_iiiiE5rowjs+520];
	ld.shared.f32 	%f1486, [_ZZ8mykernelPfS_iiiiE5rowjs+524];
	ld.shared.f32 	%f1487, [_ZZ8mykernelPfS_iiiiE5rowjs+528];
	ld.shared.f32 	%f1488, [_ZZ8mykernelPfS_iiiiE5rowjs+532];
	ld.shared.f32 	%f1489, [_ZZ8mykernelPfS_iiiiE5rowjs+536];
	ld.shared.f32 	%f1490, [_ZZ8mykernelPfS_iiiiE5rowjs+540];
	ld.shared.f32 	%f1491, [_ZZ8mykernelPfS_iiiiE5rowis+512];
	fma.rn.f32 	%f1492, %f1491, %f1483, %f1412;
	fma.rn.f32 	%f1493, %f1491, %f1484, %f1413;
	fma.rn.f32 	%f1494, %f1491, %f1485, %f1414;
	fma.rn.f32 	%f1495, %f1491, %f1486, %f1415;
	fma.rn.f32 	%f1496, %f1491, %f1487, %f1416;
	fma.rn.f32 	%f1497, %f1491, %f1488, %f1417;
	fma.rn.f32 	%f1498, %f1491, %f1489, %f1418;
	fma.rn.f32 	%f1499, %f1491, %f1490, %f1419;
	ld.shared.f32 	%f1500, [_ZZ8mykernelPfS_iiiiE5rowis+516];
	fma.rn.f32 	%f1501, %f1500, %f1483, %f1421;
	fma.rn.f32 	%f1502, %f1500, %f1484, %f1422;
	fma.rn.f32 	%f1503, %f1500, %f1485, %f1423;
	fma.rn.f32 	%f1504, %f1500, %f1486, %f1424;
	fma.rn.f32 	%f1505, %f1500, %f1487, %f1425;
	fma.rn.f32 	%f1506, %f1500, %f1488, %f1426;
	fma.rn.f32 	%f1507, %f1500, %f1489, %f1427;
	fma.rn.f32 	%f1508, %f1500, %f1490, %f1428;
	ld.shared.f32 	%f1509, [_ZZ8mykernelPfS_iiiiE5rowis+520];
	fma.rn.f32 	%f1510, %f1509, %f1483, %f1430;
	fma.rn.f32 	%f1511, %f1509, %f1484, %f1431;
	fma.rn.f32 	%f1512, %f1509, %f1485, %f1432;
	fma.rn.f32 	%f1513, %f1509, %f1486, %f1433;
	fma.rn.f32 	%f1514, %f1509, %f1487, %f1434;
	fma.rn.f32 	%f1515, %f1509, %f1488, %f1435;
	fma.rn.f32 	%f1516, %f1509, %f1489, %f1436;
	fma.rn.f32 	%f1517, %f1509, %f1490, %f1437;
	ld.shared.f32 	%f1518, [_ZZ8mykernelPfS_iiiiE5rowis+524];
	fma.rn.f32 	%f1519, %f1518, %f1483, %f1439;
	fma.rn.f32 	%f1520, %f1518, %f1484, %f1440;
	fma.rn.f32 	%f1521, %f1518, %f1485, %f1441;
	fma.rn.f32 	%f1522, %f1518, %f1486, %f1442;
	fma.rn.f32 	%f1523, %f1518, %f1487, %f1443;
	fma.rn.f32 	%f1524, %f1518, %f1488, %f1444;
	fma.rn.f32 	%f1525, %f1518, %f1489, %f1445;
	fma.rn.f32 	%f1526, %f1518, %f1490, %f1446;
	ld.shared.f32 	%f1527, [_ZZ8mykernelPfS_iiiiE5rowis+528];
	fma.rn.f32 	%f1528, %f1527, %f1483, %f1448;
	fma.rn.f32 	%f1529, %f1527, %f1484, %f1449;
	fma.rn.f32 	%f1530, %f1527, %f1485, %f1450;
	fma.rn.f32 	%f1531, %f1527, %f1486, %f1451;
	fma.rn.f32 	%f1532, %f1527, %f1487, %f1452;
	fma.rn.f32 	%f1533, %f1527, %f1488, %f1453;
	fma.rn.f32 	%f1534, %f1527, %f1489, %f1454;
	fma.rn.f32 	%f1535, %f1527, %f1490, %f1455;
	ld.shared.f32 	%f1536, [_ZZ8mykernelPfS_iiiiE5rowis+532];
	fma.rn.f32 	%f1537, %f1536, %f1483, %f1457;
	fma.rn.f32 	%f1538, %f1536, %f1484, %f1458;
	fma.rn.f32 	%f1539, %f1536, %f1485, %f1459;
	fma.rn.f32 	%f1540, %f1536, %f1486, %f1460;
	fma.rn.f32 	%f1541, %f1536, %f1487, %f1461;
	fma.rn.f32 	%f1542, %f1536, %f1488, %f1462;
	fma.rn.f32 	%f1543, %f1536, %f1489, %f1463;
	fma.rn.f32 	%f1544, %f1536, %f1490, %f1464;
	ld.shared.f32 	%f1545, [_ZZ8mykernelPfS_iiiiE5rowis+536];
	fma.rn.f32 	%f1546, %f1545, %f1483, %f1466;
	fma.rn.f32 	%f1547, %f1545, %f1484, %f1467;
	fma.rn.f32 	%f1548, %f1545, %f1485, %f1468;
	fma.rn.f32 	%f1549, %f1545, %f1486, %f1469;
	fma.rn.f32 	%f1550, %f1545, %f1487, %f1470;
	fma.rn.f32 	%f1551, %f1545, %f1488, %f1471;
	fma.rn.f32 	%f1552, %f1545, %f1489, %f1472;
	fma.rn.f32 	%f1553, %f1545, %f1490, %f1473;
	ld.shared.f32 	%f1554, [_ZZ8mykernelPfS_iiiiE5rowis+540];
	fma.rn.f32 	%f1555, %f1554, %f1483, %f1475;
	fma.rn.f32 	%f1556, %f1554, %f1484, %f1476;
	fma.rn.f32 	%f1557, %f1554, %f1485, %f1477;
	fma.rn.f32 	%f1558, %f1554, %f1486, %f1478;
	fma.rn.f32 	%f1559, %f1554, %f1487, %f1479;
	fma.rn.f32 	%f1560, %f1554, %f1488, %f1480;
	fma.rn.f32 	%f1561, %f1554, %f1489, %f1481;
	fma.rn.f32 	%f1562, %f1554, %f1490, %f1482;
	ld.shared.f32 	%f1563, [_ZZ8mykernelPfS_iiiiE5rowjs+544];
	ld.shared.f32 	%f1564, [_ZZ8mykernelPfS_iiiiE5rowjs+548];
	ld.shared.f32 	%f1565, [_ZZ8mykernelPfS_iiiiE5rowjs+552];
	ld.shared.f32 	%f1566, [_ZZ8mykernelPfS_iiiiE5rowjs+556];
	ld.shared.f32 	%f1567, [_ZZ8mykernelPfS_iiiiE5rowjs+560];
	ld.shared.f32 	%f1568, [_ZZ8mykernelPfS_iiiiE5rowjs+564];
	ld.shared.f32 	%f1569, [_ZZ8mykernelPfS_iiiiE5rowjs+568];
	ld.shared.f32 	%f1570, [_ZZ8mykernelPfS_iiiiE5rowjs+572];
	ld.shared.f32 	%f1571, [_ZZ8mykernelPfS_iiiiE5rowis+544];
	fma.rn.f32 	%f1572, %f1571, %f1563, %f1492;
	fma.rn.f32 	%f1573, %f1571, %f1564, %f1493;
	fma.rn.f32 	%f1574, %f1571, %f1565, %f1494;
	fma.rn.f32 	%f1575, %f1571, %f1566, %f1495;
	fma.rn.f32 	%f1576, %f1571, %f1567, %f1496;
	fma.rn.f32 	%f1577, %f1571, %f1568, %f1497;
	fma.rn.f32 	%f1578, %f1571, %f1569, %f1498;
	fma.rn.f32 	%f1579, %f1571, %f1570, %f1499;
	ld.shared.f32 	%f1580, [_ZZ8mykernelPfS_iiiiE5rowis+548];
	fma.rn.f32 	%f1581, %f1580, %f1563, %f1501;
	fma.rn.f32 	%f1582, %f1580, %f1564, %f1502;
	fma.rn.f32 	%f1583, %f1580, %f1565, %f1503;
	fma.rn.f32 	%f1584, %f1580, %f1566, %f1504;
	fma.rn.f32 	%f1585, %f1580, %f1567, %f1505;
	fma.rn.f32 	%f1586, %f1580, %f1568, %f1506;
	fma.rn.f32 	%f1587, %f1580, %f1569, %f1507;
	fma.rn.f32 	%f1588, %f1580, %f1570, %f1508;
	ld.shared.f32 	%f1589, [_ZZ8mykernelPfS_iiiiE5rowis+552];
	fma.rn.f32 	%f1590, %f1589, %f1563, %f1510;
	fma.rn.f32 	%f1591, %f1589, %f1564, %f1511;
	fma.rn.f32 	%f1592, %f1589, %f1565, %f1512;
	fma.rn.f32 	%f1593, %f1589, %f1566, %f1513;
	fma.rn.f32 	%f1594, %f1589, %f1567, %f1514;
	fma.rn.f32 	%f1595, %f1589, %f1568, %f1515;
	fma.rn.f32 	%f1596, %f1589, %f1569, %f1516;
	fma.rn.f32 	%f1597, %f1589, %f1570, %f1517;
	ld.shared.f32 	%f1598, [_ZZ8mykernelPfS_iiiiE5rowis+556];
	fma.rn.f32 	%f1599, %f1598, %f1563, %f1519;
	fma.rn.f32 	%f1600, %f1598, %f1564, %f1520;
	fma.rn.f32 	%f1601, %f1598, %f1565, %f1521;
	fma.rn.f32 	%f1602, %f1598, %f1566, %f1522;
	fma.rn.f32 	%f1603, %f1598, %f1567, %f1523;
	fma.rn.f32 	%f1604, %f1598, %f1568, %f1524;
	fma.rn.f32 	%f1605, %f1598, %f1569, %f1525;
	fma.rn.f32 	%f1606, %f1598, %f1570, %f1526;
	ld.shared.f32 	%f1607, [_ZZ8mykernelPfS_iiiiE5rowis+560];
	fma.rn.f32 	%f1608, %f1607, %f1563, %f1528;
	fma.rn.f32 	%f1609, %f1607, %f1564, %f1529;
	fma.rn.f32 	%f1610, %f1607, %f1565, %f1530;
	fma.rn.f32 	%f1611, %f1607, %f1566, %f1531;
	fma.rn.f32 	%f1612, %f1607, %f1567, %f1532;
	fma.rn.f32 	%f1613, %f1607, %f1568, %f1533;
	fma.rn.f32 	%f1614, %f1607, %f1569, %f1534;
	fma.rn.f32 	%f1615, %f1607, %f1570, %f1535;
	ld.shared.f32 	%f1616, [_ZZ8mykernelPfS_iiiiE5rowis+564];
	fma.rn.f32 	%f1617, %f1616, %f1563, %f1537;
	fma.rn.f32 	%f1618, %f1616, %f1564, %f1538;
	fma.rn.f32 	%f1619, %f1616, %f1565, %f1539;
	fma.rn.f32 	%f1620, %f1616, %f1566, %f1540;
	fma.rn.f32 	%f1621, %f1616, %f1567, %f1541;
	fma.rn.f32 	%f1622, %f1616, %f1568, %f1542;
	fma.rn.f32 	%f1623, %f1616, %f1569, %f1543;
	fma.rn.f32 	%f1624, %f1616, %f1570, %f1544;
	ld.shared.f32 	%f1625, [_ZZ8mykernelPfS_iiiiE5rowis+568];
	fma.rn.f32 	%f1626, %f1625, %f1563, %f1546;
	fma.rn.f32 	%f1627, %f1625, %f1564, %f1547;
	fma.rn.f32 	%f1628, %f1625, %f1565, %f1548;
	fma.rn.f32 	%f1629, %f1625, %f1566, %f1549;
	fma.rn.f32 	%f1630, %f1625, %f1567, %f1550;
	fma.rn.f32 	%f1631, %f1625, %f1568, %f1551;
	fma.rn.f32 	%f1632, %f1625, %f1569, %f1552;
	fma.rn.f32 	%f1633, %f1625, %f1570, %f1553;
	ld.shared.f32 	%f1634, [_ZZ8mykernelPfS_iiiiE5rowis+572];
	fma.rn.f32 	%f1635, %f1634, %f1563, %f1555;
	fma.rn.f32 	%f1636, %f1634, %f1564, %f1556;
	fma.rn.f32 	%f1637, %f1634, %f1565, %f1557;
	fma.rn.f32 	%f1638, %f1634, %f1566, %f1558;
	fma.rn.f32 	%f1639, %f1634, %f1567, %f1559;
	fma.rn.f32 	%f1640, %f1634, %f1568, %f1560;
	fma.rn.f32 	%f1641, %f1634, %f1569, %f1561;
	fma.rn.f32 	%f1642, %f1634, %f1570, %f1562;
	ld.shared.f32 	%f1643, [_ZZ8mykernelPfS_iiiiE5rowjs+576];
	ld.shared.f32 	%f1644, [_ZZ8mykernelPfS_iiiiE5rowjs+580];
	ld.shared.f32 	%f1645, [_ZZ8mykernelPfS_iiiiE5rowjs+584];
	ld.shared.f32 	%f1646, [_ZZ8mykernelPfS_iiiiE5rowjs+588];
	ld.shared.f32 	%f1647, [_ZZ8mykernelPfS_iiiiE5rowjs+592];
	ld.shared.f32 	%f1648, [_ZZ8mykernelPfS_iiiiE5rowjs+596];
	ld.shared.f32 	%f1649, [_ZZ8mykernelPfS_iiiiE5rowjs+600];
	ld.shared.f32 	%f1650, [_ZZ8mykernelPfS_iiiiE5rowjs+604];
	ld.shared.f32 	%f1651, [_ZZ8mykernelPfS_iiiiE5rowis+576];
	fma.rn.f32 	%f1652, %f1651, %f1643, %f1572;
	fma.rn.f32 	%f1653, %f1651, %f1644, %f1573;
	fma.rn.f32 	%f1654, %f1651, %f1645, %f1574;
	fma.rn.f32 	%f1655, %f1651, %f1646, %f1575;
	fma.rn.f32 	%f1656, %f1651, %f1647, %f1576;
	fma.rn.f32 	%f1657, %f1651, %f1648, %f1577;
	fma.rn.f32 	%f1658, %f1651, %f1649, %f1578;
	fma.rn.f32 	%f1659, %f1651, %f1650, %f1579;
	ld.shared.f32 	%f1660, [_ZZ8mykernelPfS_iiiiE5rowis+580];
	fma.rn.f32 	%f1661, %f1660, %f1643, %f1581;
	fma.rn.f32 	%f1662, %f1660, %f1644, %f1582;
	fma.rn.f32 	%f1663, %f1660, %f1645, %f1583;
	fma.rn.f32 	%f1664, %f1660, %f1646, %f1584;
	fma.rn.f32 	%f1665, %f1660, %f1647, %f1585;
	fma.rn.f32 	%f1666, %f1660, %f1648, %f1586;
	fma.rn.f32 	%f1667, %f1660, %f1649, %f1587;
	fma.rn.f32 	%f1668, %f1660, %f1650, %f1588;
	ld.shared.f32 	%f1669, [_ZZ8mykernelPfS_iiiiE5rowis+584];
	fma.rn.f32 	%f1670, %f1669, %f1643, %f1590;
	fma.rn.f32 	%f1671, %f1669, %f1644, %f1591;
	fma.rn.f32 	%f1672, %f1669, %f1645, %f1592;
	fma.rn.f32 	%f1673, %f1669, %f1646, %f1593;
	fma.rn.f32 	%f1674, %f1669, %f1647, %f1594;
	fma.rn.f32 	%f1675, %f1669, %f1648, %f1595;
	fma.rn.f32 	%f1676, %f1669, %f1649, %f1596;
	fma.rn.f32 	%f1677, %f1669, %f1650, %f1597;
	ld.shared.f32 	%f1678, [_ZZ8mykernelPfS_iiiiE5rowis+588];
	fma.rn.f32 	%f1679, %f1678, %f1643, %f1599;
	fma.rn.f32 	%f1680, %f1678, %f1644, %f1600;
	fma.rn.f32 	%f1681, %f1678, %f1645, %f1601;
	fma.rn.f32 	%f1682, %f1678, %f1646, %f1602;
	fma.rn.f32 	%f1683, %f1678, %f1647, %f1603;
	fma.rn.f32 	%f1684, %f1678, %f1648, %f1604;
	fma.rn.f32 	%f1685, %f1678, %f1649, %f1605;
	fma.rn.f32 	%f1686, %f1678, %f1650, %f1606;
	ld.shared.f32 	%f1687, [_ZZ8mykernelPfS_iiiiE5rowis+592];
	fma.rn.f32 	%f1688, %f1687, %f1643, %f1608;
	fma.rn.f32 	%f1689, %f1687, %f1644, %f1609;
	fma.rn.f32 	%f1690, %f1687, %f1645, %f1610;
	fma.rn.f32 	%f1691, %f1687, %f1646, %f1611;
	fma.rn.f32 	%f1692, %f1687, %f1647, %f1612;
	fma.rn.f32 	%f1693, %f1687, %f1648, %f1613;
	fma.rn.f32 	%f1694, %f1687, %f1649, %f1614;
	fma.rn.f32 	%f1695, %f1687, %f1650, %f1615;
	ld.shared.f32 	%f1696, [_ZZ8mykernelPfS_iiiiE5rowis+596];
	fma.rn.f32 	%f1697, %f1696, %f1643, %f1617;
	fma.rn.f32 	%f1698, %f1696, %f1644, %f1618;
	fma.rn.f32 	%f1699, %f1696, %f1645, %f1619;
	fma.rn.f32 	%f1700, %f1696, %f1646, %f1620;
	fma.rn.f32 	%f1701, %f1696, %f1647, %f1621;
	fma.rn.f32 	%f1702, %f1696, %f1648, %f1622;
	fma.rn.f32 	%f1703, %f1696, %f1649, %f1623;
	fma.rn.f32 	%f1704, %f1696, %f1650, %f1624;
	ld.shared.f32 	%f1705, [_ZZ8mykernelPfS_iiiiE5rowis+600];
	fma.rn.f32 	%f1706, %f1705, %f1643, %f1626;
	fma.rn.f32 	%f1707, %f1705, %f1644, %f1627;
	fma.rn.f32 	%f1708, %f1705, %f1645, %f1628;
	fma.rn.f32 	%f1709, %f1705, %f1646, %f1629;
	fma.rn.f32 	%f1710, %f1705, %f1647, %f1630;
	fma.rn.f32 	%f1711, %f1705, %f1648, %f1631;
	fma.rn.f32 	%f1712, %f1705, %f1649, %f1632;
	fma.rn.f32 	%f1713, %f1705, %f1650, %f1633;
	ld.shared.f32 	%f1714, [_ZZ8mykernelPfS_iiiiE5rowis+604];
	fma.rn.f32 	%f1715, %f1714, %f1643, %f1635;
	fma.rn.f32 	%f1716, %f1714, %f1644, %f1636;
	fma.rn.f32 	%f1717, %f1714, %f1645, %f1637;
	fma.rn.f32 	%f1718, %f1714, %f1646, %f1638;
	fma.rn.f32 	%f1719, %f1714, %f1647, %f1639;
	fma.rn.f32 	%f1720, %f1714, %f1648, %f1640;
	fma.rn.f32 	%f1721, %f1714, %f1649, %f1641;
	fma.rn.f32 	%f1722, %f1714, %f1650, %f1642;
	ld.shared.f32 	%f1723, [_ZZ8mykernelPfS_iiiiE5rowjs+608];
	ld.shared.f32 	%f1724, [_ZZ8mykernelPfS_iiiiE5rowjs+612];
	ld.shared.f32 	%f1725, [_ZZ8mykernelPfS_iiiiE5rowjs+616];
	ld.shared.f32 	%f1726, [_ZZ8mykernelPfS_iiiiE5rowjs+620];
	ld.shared.f32 	%f1727, [_ZZ8mykernelPfS_iiiiE5rowjs+624];
	ld.shared.f32 	%f1728, [_ZZ8mykernelPfS_iiiiE5rowjs+628];
	ld.shared.f32 	%f1729, [_ZZ8mykernelPfS_iiiiE5rowjs+632];
	ld.shared.f32 	%f1730, [_ZZ8mykernelPfS_iiiiE5rowjs+636];
	ld.shared.f32 	%f1731, [_ZZ8mykernelPfS_iiiiE5rowis+608];
	fma.rn.f32 	%f1732, %f1731, %f1723, %f1652;
	fma.rn.f32 	%f1733, %f1731, %f1724, %f1653;
	fma.rn.f32 	%f1734, %f1731, %f1725, %f1654;
	fma.rn.f32 	%f1735, %f1731, %f1726, %f1655;
	fma.rn.f32 	%f1736, %f1731, %f1727, %f1656;
	fma.rn.f32 	%f1737, %f1731, %f1728, %f1657;
	fma.rn.f32 	%f1738, %f1731, %f1729, %f1658;
	fma.rn.f32 	%f1739, %f1731, %f1730, %f1659;
	ld.shared.f32 	%f1740, [_ZZ8mykernelPfS_iiiiE5rowis+612];
	fma.rn.f32 	%f1741, %f1740, %f1723, %f1661;
	fma.rn.f32 	%f1742, %f1740, %f1724, %f1662;
	fma.rn.f32 	%f1743, %f1740, %f1725, %f1663;
	fma.rn.f32 	%f1744, %f1740, %f1726, %f1664;
	fma.rn.f32 	%f1745, %f1740, %f1727, %f1665;
	fma.rn.f32 	%f1746, %f1740, %f1728, %f1666;
	fma.rn.f32 	%f1747, %f1740, %f1729, %f1667;
	fma.rn.f32 	%f1748, %f1740, %f1730, %f1668;
	ld.shared.f32 	%f1749, [_ZZ8mykernelPfS_iiiiE5rowis+616];
	fma.rn.f32 	%f1750, %f1749, %f1723, %f1670;
	fma.rn.f32 	%f1751, %f1749, %f1724, %f1671;
	fma.rn.f32 	%f1752, %f1749, %f1725, %f1672;
	fma.rn.f32 	%f1753, %f1749, %f1726, %f1673;
	fma.rn.f32 	%f1754, %f1749, %f1727, %f1674;
	fma.rn.f32 	%f1755, %f1749, %f1728, %f1675;
	fma.rn.f32 	%f1756, %f1749, %f1729, %f1676;
	fma.rn.f32 	%f1757, %f1749, %f1730, %f1677;
	ld.shared.f32 	%f1758, [_ZZ8mykernelPfS_iiiiE5rowis+620];
	fma.rn.f32 	%f1759, %f1758, %f1723, %f1679;
	fma.rn.f32 	%f1760, %f1758, %f1724, %f1680;
	fma.rn.f32 	%f1761, %f1758, %f1725, %f1681;
	fma.rn.f32 	%f1762, %f1758, %f1726, %f1682;
	fma.rn.f32 	%f1763, %f1758, %f1727, %f1683;
	fma.rn.f32 	%f1764, %f1758, %f1728, %f1684;
	fma.rn.f32 	%f1765, %f1758, %f1729, %f1685;
	fma.rn.f32 	%f1766, %f1758, %f1730, %f1686;
	ld.shared.f32 	%f1767, [_ZZ8mykernelPfS_iiiiE5rowis+624];
	fma.rn.f32 	%f1768, %f1767, %f1723, %f1688;
	fma.rn.f32 	%f1769, %f1767, %f1724, %f1689;
	fma.rn.f32 	%f1770, %f1767, %f1725, %f1690;
	fma.rn.f32 	%f1771, %f1767, %f1726, %f1691;
	fma.rn.f32 	%f1772, %f1767, %f1727, %f1692;
	fma.rn.f32 	%f1773, %f1767, %f1728, %f1693;
	fma.rn.f32 	%f1774, %f1767, %f1729, %f1694;
	fma.rn.f32 	%f1775, %f1767, %f1730, %f1695;
	ld.shared.f32 	%f1776, [_ZZ8mykernelPfS_iiiiE5rowis+628];
	fma.rn.f32 	%f1777, %f1776, %f1723, %f1697;
	fma.rn.f32 	%f1778, %f1776, %f1724, %f1698;
	fma.rn.f32 	%f1779, %f1776, %f1725, %f1699;
	fma.rn.f32 	%f1780, %f1776, %f1726, %f1700;
	fma.rn.f32 	%f1781, %f1776, %f1727, %f1701;
	fma.rn.f32 	%f1782, %f1776, %f1728, %f1702;
	fma.rn.f32 	%f1783, %f1776, %f1729, %f1703;
	fma.rn.f32 	%f1784, %f1776, %f1730, %f1704;
	ld.shared.f32 	%f1785, [_ZZ8mykernelPfS_iiiiE5rowis+632];
	fma.rn.f32 	%f1786, %f1785, %f1723, %f1706;
	fma.rn.f32 	%f1787, %f1785, %f1724, %f1707;
	fma.rn.f32 	%f1788, %f1785, %f1725, %f1708;
	fma.rn.f32 	%f1789, %f1785, %f1726, %f1709;
	fma.rn.f32 	%f1790, %f1785, %f1727, %f1710;
	fma.rn.f32 	%f1791, %f1785, %f1728, %f1711;
	fma.rn.f32 	%f1792, %f1785, %f1729, %f1712;
	fma.rn.f32 	%f1793, %f1785, %f1730, %f1713;
	ld.shared.f32 	%f1794, [_ZZ8mykernelPfS_iiiiE5rowis+636];
	fma.rn.f32 	%f1795, %f1794, %f1723, %f1715;
	fma.rn.f32 	%f1796, %f1794, %f1724, %f1716;
	fma.rn.f32 	%f1797, %f1794, %f1725, %f1717;
	fma.rn.f32 	%f1798, %f1794, %f1726, %f1718;
	fma.rn.f32 	%f1799, %f1794, %f1727, %f1719;
	fma.rn.f32 	%f1800, %f1794, %f1728, %f1720;
	fma.rn.f32 	%f1801, %f1794, %f1729, %f1721;
	fma.rn.f32 	%f1802, %f1794, %f1730, %f1722;
	ld.shared.f32 	%f1803, [_ZZ8mykernelPfS_iiiiE5rowjs+640];
	ld.shared.f32 	%f1804, [_ZZ8mykernelPfS_iiiiE5rowjs+644];
	ld.shared.f32 	%f1805, [_ZZ8mykernelPfS_iiiiE5rowjs+648];
	ld.shared.f32 	%f1806, [_ZZ8mykernelPfS_iiiiE5rowjs+652];
	ld.shared.f32 	%f1807, [_ZZ8mykernelPfS_iiiiE5rowjs+656];
	ld.shared.f32 	%f1808, [_ZZ8mykernelPfS_iiiiE5rowjs+660];
	ld.shared.f32 	%f1809, [_ZZ8mykernelPfS_iiiiE5rowjs+664];
	ld.shared.f32 	%f1810, [_ZZ8mykernelPfS_iiiiE5rowjs+668];
	ld.shared.f32 	%f1811, [_ZZ8mykernelPfS_iiiiE5rowis+640];
	fma.rn.f32 	%f1812, %f1811, %f1803, %f1732;
	fma.rn.f32 	%f1813, %f1811, %f1804, %f1733;
	fma.rn.f32 	%f1814, %f1811, %f1805, %f1734;
	fma.rn.f32 	%f1815, %f1811, %f1806, %f1735;
	fma.rn.f32 	%f1816, %f1811, %f1807, %f1736;
	fma.rn.f32 	%f1817, %f1811, %f1808, %f1737;
	fma.rn.f32 	%f1818, %f1811, %f1809, %f1738;
	fma.rn.f32 	%f1819, %f1811, %f1810, %f1739;
	ld.shared.f32 	%f1820, [_ZZ8mykernelPfS_iiiiE5rowis+644];
	fma.rn.f32 	%f1821, %f1820, %f1803, %f1741;
	fma.rn.f32 	%f1822, %f1820, %f1804, %f1742;
	fma.rn.f32 	%f1823, %f1820, %f1805, %f1743;
	fma.rn.f32 	%f1824, %f1820, %f1806, %f1744;
	fma.rn.f32 	%f1825, %f1820, %f1807, %f1745;
	fma.rn.f32 	%f1826, %f1820, %f1808, %f1746;
	fma.rn.f32 	%f1827, %f1820, %f1809, %f1747;
	fma.rn.f32 	%f1828, %f1820, %f1810, %f1748;
	ld.shared.f32 	%f1829, [_ZZ8mykernelPfS_iiiiE5rowis+648];
	fma.rn.f32 	%f1830, %f1829, %f1803, %f1750;
	fma.rn.f32 	%f1831, %f1829, %f1804, %f1751;
	fma.rn.f32 	%f1832, %f1829, %f1805, %f1752;
	fma.rn.f32 	%f1833, %f1829, %f1806, %f1753;
	fma.rn.f32 	%f1834, %f1829, %f1807, %f1754;
	fma.rn.f32 	%f1835, %f1829, %f1808, %f1755;
	fma.rn.f32 	%f1836, %f1829, %f1809, %f1756;
	fma.rn.f32 	%f1837, %f1829, %f1810, %f1757;
	ld.shared.f32 	%f1838, [_ZZ8mykernelPfS_iiiiE5rowis+652];
	fma.rn.f32 	%f1839, %f1838, %f1803, %f1759;
	fma.rn.f32 	%f1840, %f1838, %f1804, %f1760;
	fma.rn.f32 	%f1841, %f1838, %f1805, %f1761;
	fma.rn.f32 	%f1842, %f1838, %f1806, %f1762;
	fma.rn.f32 	%f1843, %f1838, %f1807, %f1763;
	fma.rn.f32 	%f1844, %f1838, %f1808, %f1764;
	fma.rn.f32 	%f1845, %f1838, %f1809, %f1765;
	fma.rn.f32 	%f1846, %f1838, %f1810, %f1766;
	ld.shared.f32 	%f1847, [_ZZ8mykernelPfS_iiiiE5rowis+656];
	fma.rn.f32 	%f1848, %f1847, %f1803, %f1768;
	fma.rn.f32 	%f1849, %f1847, %f1804, %f1769;
	fma.rn.f32 	%f1850, %f1847, %f1805, %f1770;
	fma.rn.f32 	%f1851, %f1847, %f1806, %f1771;
	fma.rn.f32 	%f1852, %f1847, %f1807, %f1772;
	fma.rn.f32 	%f1853, %f1847, %f1808, %f1773;
	fma.rn.f32 	%f1854, %f1847, %f1809, %f1774;
	fma.rn.f32 	%f1855, %f1847, %f1810, %f1775;
	ld.shared.f32 	%f1856, [_ZZ8mykernelPfS_iiiiE5rowis+660];
	fma.rn.f32 	%f1857, %f1856, %f1803, %f1777;
	fma.rn.f32 	%f1858, %f1856, %f1804, %f1778;
	fma.rn.f32 	%f1859, %f1856, %f1805, %f1779;
	fma.rn.f32 	%f1860, %f1856, %f1806, %f1780;
	fma.rn.f32 	%f1861, %f1856, %f1807, %f1781;
	fma.rn.f32 	%f1862, %f1856, %f1808, %f1782;
	fma.rn.f32 	%f1863, %f1856, %f1809, %f1783;
	fma.rn.f32 	%f1864, %f1856, %f1810, %f1784;
	ld.shared.f32 	%f1865, [_ZZ8mykernelPfS_iiiiE5rowis+664];
	fma.rn.f32 	%f1866, %f1865, %f1803, %f1786;
	fma.rn.f32 	%f1867, %f1865, %f1804, %f1787;
	fma.rn.f32 	%f1868, %f1865, %f1805, %f1788;
	fma.rn.f32 	%f1869, %f1865, %f1806, %f1789;
	fma.rn.f32 	%f1870, %f1865, %f1807, %f1790;
	fma.rn.f32 	%f1871, %f1865, %f1808, %f1791;
	fma.rn.f32 	%f1872, %f1865, %f1809, %f1792;
	fma.rn.f32 	%f1873, %f1865, %f1810, %f1793;
	ld.shared.f32 	%f1874, [_ZZ8mykernelPfS_iiiiE5rowis+668];
	fma.rn.f32 	%f1875, %f1874, %f1803, %f1795;
	fma.rn.f32 	%f1876, %f1874, %f1804, %f1796;
	fma.rn.f32 	%f1877, %f1874, %f1805, %f1797;
	fma.rn.f32 	%f1878, %f1874, %f1806, %f1798;
	fma.rn.f32 	%f1879, %f1874, %f1807, %f1799;
	fma.rn.f32 	%f1880, %f1874, %f1808, %f1800;
	fma.rn.f32 	%f1881, %f1874, %f1809, %f1801;
	fma.rn.f32 	%f1882, %f1874, %f1810, %f1802;
	ld.shared.f32 	%f1883, [_ZZ8mykernelPfS_iiiiE5rowjs+672];
	ld.shared.f32 	%f1884, [_ZZ8mykernelPfS_iiiiE5rowjs+676];
	ld.shared.f32 	%f1885, [_ZZ8mykernelPfS_iiiiE5rowjs+680];
	ld.shared.f32 	%f1886, [_ZZ8mykernelPfS_iiiiE5rowjs+684];
	ld.shared.f32 	%f1887, [_ZZ8mykernelPfS_iiiiE5rowjs+688];
	ld.shared.f32 	%f1888, [_ZZ8mykernelPfS_iiiiE5rowjs+692];
	ld.shared.f32 	%f1889, [_ZZ8mykernelPfS_iiiiE5rowjs+696];
	ld.shared.f32 	%f1890, [_ZZ8mykernelPfS_iiiiE5rowjs+700];
	ld.shared.f32 	%f1891, [_ZZ8mykernelPfS_iiiiE5rowis+672];
	fma.rn.f32 	%f1892, %f1891, %f1883, %f1812;
	fma.rn.f32 	%f1893, %f1891, %f1884, %f1813;
	fma.rn.f32 	%f1894, %f1891, %f1885, %f1814;
	fma.rn.f32 	%f1895, %f1891, %f1886, %f1815;
	fma.rn.f32 	%f1896, %f1891, %f1887, %f1816;
	fma.rn.f32 	%f1897, %f1891, %f1888, %f1817;
	fma.rn.f32 	%f1898, %f1891, %f1889, %f1818;
	fma.rn.f32 	%f1899, %f1891, %f1890, %f1819;
	ld.shared.f32 	%f1900, [_ZZ8mykernelPfS_iiiiE5rowis+676];
	fma.rn.f32 	%f1901, %f1900, %f1883, %f1821;
	fma.rn.f32 	%f1902, %f1900, %f1884, %f1822;
	fma.rn.f32 	%f1903, %f1900, %f1885, %f1823;
	fma.rn.f32 	%f1904, %f1900, %f1886, %f1824;
	fma.rn.f32 	%f1905, %f1900, %f1887, %f1825;
	fma.rn.f32 	%f1906, %f1900, %f1888, %f1826;
	fma.rn.f32 	%f1907, %f1900, %f1889, %f1827;
	fma.rn.f32 	%f1908, %f1900, %f1890, %f1828;
	ld.shared.f32 	%f1909, [_ZZ8mykernelPfS_iiiiE5rowis+680];
	fma.rn.f32 	%f1910, %f1909, %f1883, %f1830;
	fma.rn.f32 	%f1911, %f1909, %f1884, %f1831;
	fma.rn.f32 	%f1912, %f1909, %f1885, %f1832;
	fma.rn.f32 	%f1913, %f1909, %f1886, %f1833;
	fma.rn.f32 	%f1914, %f1909, %f1887, %f1834;
	fma.rn.f32 	%f1915, %f1909, %f1888, %f1835;
	fma.rn.f32 	%f1916, %f1909, %f1889, %f1836;
	fma.rn.f32 	%f1917, %f1909, %f1890, %f1837;
	ld.shared.f32 	%f1918, [_ZZ8mykernelPfS_iiiiE5rowis+684];
	fma.rn.f32 	%f1919, %f1918, %f1883, %f1839;
	fma.rn.f32 	%f1920, %f1918, %f1884, %f1840;
	fma.rn.f32 	%f1921, %f1918, %f1885, %f1841;
	fma.rn.f32 	%f1922, %f1918, %f1886, %f1842;
	fma.rn.f32 	%f1923, %f1918, %f1887, %f1843;
	fma.rn.f32 	%f1924, %f1918, %f1888, %f1844;
	fma.rn.f32 	%f1925, %f1918, %f1889, %f1845;
	fma.rn.f32 	%f1926, %f1918, %f1890, %f1846;
	ld.shared.f32 	%f1927, [_ZZ8mykernelPfS_iiiiE5rowis+688];
	fma.rn.f32 	%f1928, %f1927, %f1883, %f1848;
	fma.rn.f32 	%f1929, %f1927, %f1884, %f1849;
	fma.rn.f32 	%f1930, %f1927, %f1885, %f1850;
	fma.rn.f32 	%f1931, %f1927, %f1886, %f1851;
	fma.rn.f32 	%f1932, %f1927, %f1887, %f1852;
	fma.rn.f32 	%f1933, %f1927, %f1888, %f1853;
	fma.rn.f32 	%f1934, %f1927, %f1889, %f1854;
	fma.rn.f32 	%f1935, %f1927, %f1890, %f1855;
	ld.shared.f32 	%f1936, [_ZZ8mykernelPfS_iiiiE5rowis+692];
	fma.rn.f32 	%f1937, %f1936, %f1883, %f1857;
	fma.rn.f32 	%f1938, %f1936, %f1884, %f1858;
	fma.rn.f32 	%f1939, %f1936, %f1885, %f1859;
	fma.rn.f32 	%f1940, %f1936, %f1886, %f1860;
	fma.rn.f32 	%f1941, %f1936, %f1887, %f1861;
	fma.rn.f32 	%f1942, %f1936, %f1888, %f1862;
	fma.rn.f32 	%f1943, %f1936, %f1889, %f1863;
	fma.rn.f32 	%f1944, %f1936, %f1890, %f1864;
	ld.shared.f32 	%f1945, [_ZZ8mykernelPfS_iiiiE5rowis+696];
	fma.rn.f32 	%f1946, %f1945, %f1883, %f1866;
	fma.rn.f32 	%f1947, %f1945, %f1884, %f1867;
	fma.rn.f32 	%f1948, %f1945, %f1885, %f1868;
	fma.rn.f32 	%f1949, %f1945, %f1886, %f1869;
	fma.rn.f32 	%f1950, %f1945, %f1887, %f1870;
	fma.rn.f32 	%f1951, %f1945, %f1888, %f1871;
	fma.rn.f32 	%f1952, %f1945, %f1889, %f1872;
	fma.rn.f32 	%f1953, %f1945, %f1890, %f1873;
	ld.shared.f32 	%f1954, [_ZZ8mykernelPfS_iiiiE5rowis+700];
	fma.rn.f32 	%f1955, %f1954, %f1883, %f1875;
	fma.rn.f32 	%f1956, %f1954, %f1884, %f1876;
	fma.rn.f32 	%f1957, %f1954, %f1885, %f1877;
	fma.rn.f32 	%f1958, %f1954, %f1886, %f1878;
	fma.rn.f32 	%f1959, %f1954, %f1887, %f1879;
	fma.rn.f32 	%f1960, %f1954, %f1888, %f1880;
	fma.rn.f32 	%f1961, %f1954, %f1889, %f1881;
	fma.rn.f32 	%f1962, %f1954, %f1890, %f1882;
	ld.shared.f32 	%f1963, [_ZZ8mykernelPfS_iiiiE5rowjs+704];
	ld.shared.f32 	%f1964, [_ZZ8mykernelPfS_iiiiE5rowjs+708];
	ld.shared.f32 	%f1965, [_ZZ8mykernelPfS_iiiiE5rowjs+712];
	ld.shared.f32 	%f1966, [_ZZ8mykernelPfS_iiiiE5rowjs+716];
	ld.shared.f32 	%f1967, [_ZZ8mykernelPfS_iiiiE5rowjs+720];
	ld.shared.f32 	%f1968, [_ZZ8mykernelPfS_iiiiE5rowjs+724];
	ld.shared.f32 	%f1969, [_ZZ8mykernelPfS_iiiiE5rowjs+728];
	ld.shared.f32 	%f1970, [_ZZ8mykernelPfS_iiiiE5rowjs+732];
	ld.shared.f32 	%f1971, [_ZZ8mykernelPfS_iiiiE5rowis+704];
	fma.rn.f32 	%f1972, %f1971, %f1963, %f1892;
	fma.rn.f32 	%f1973, %f1971, %f1964, %f1893;
	fma.rn.f32 	%f1974, %f1971, %f1965, %f1894;
	fma.rn.f32 	%f1975, %f1971, %f1966, %f1895;
	fma.rn.f32 	%f1976, %f1971, %f1967, %f1896;
	fma.rn.f32 	%f1977, %f1971, %f1968, %f1897;
	fma.rn.f32 	%f1978, %f1971, %f1969, %f1898;
	fma.rn.f32 	%f1979, %f1971, %f1970, %f1899;
	ld.shared.f32 	%f1980, [_ZZ8mykernelPfS_iiiiE5rowis+708];
	fma.rn.f32 	%f1981, %f1980, %f1963, %f1901;
	fma.rn.f32 	%f1982, %f1980, %f1964, %f1902;
	fma.rn.f32 	%f1983, %f1980, %f1965, %f1903;
	fma.rn.f32 	%f1984, %f1980, %f1966, %f1904;
	fma.rn.f32 	%f1985, %f1980, %f1967, %f1905;
	fma.rn.f32 	%f1986, %f1980, %f1968, %f1906;
	fma.rn.f32 	%f1987, %f1980, %f1969, %f1907;
	fma.rn.f32 	%f1988, %f1980, %f1970, %f1908;
	ld.shared.f32 	%f1989, [_ZZ8mykernelPfS_iiiiE5rowis+712];
	fma.rn.f32 	%f1990, %f1989, %f1963, %f1910;
	fma.rn.f32 	%f1991, %f1989, %f1964, %f1911;
	fma.rn.f32 	%f1992, %f1989, %f1965, %f1912;
	fma.rn.f32 	%f1993, %f1989, %f1966, %f1913;
	fma.rn.f32 	%f1994, %f1989, %f1967, %f1914;
	fma.rn.f32 	%f1995, %f1989, %f1968, %f1915;
	fma.rn.f32 	%f1996, %f1989, %f1969, %f1916;
	fma.rn.f32 	%f1997, %f1989, %f1970, %f1917;
	ld.shared.f32 	%f1998, [_ZZ8mykernelPfS_iiiiE5rowis+716];
	fma.rn.f32 	%f1999, %f1998, %f1963, %f1919;
	fma.rn.f32 	%f2000, %f1998, %f1964, %f1920;
	fma.rn.f32 	%f2001, %f1998, %f1965, %f1921;
	fma.rn.f32 	%f2002, %f1998, %f1966, %f1922;
	fma.rn.f32 	%f2003, %f1998, %f1967, %f1923;
	fma.rn.f32 	%f2004, %f1998, %f1968, %f1924;
	fma.rn.f32 	%f2005, %f1998, %f1969, %f1925;
	fma.rn.f32 	%f2006, %f1998, %f1970, %f1926;
	ld.shared.f32 	%f2007, [_ZZ8mykernelPfS_iiiiE5rowis+720];
	fma.rn.f32 	%f2008, %f2007, %f1963, %f1928;
	fma.rn.f32 	%f2009, %f2007, %f1964, %f1929;
	fma.rn.f32 	%f2010, %f2007, %f1965, %f1930;
	fma.rn.f32 	%f2011, %f2007, %f1966, %f1931;
	fma.rn.f32 	%f2012, %f2007, %f1967, %f1932;
	fma.rn.f32 	%f2013, %f2007, %f1968, %f1933;
	fma.rn.f32 	%f2014, %f2007, %f1969, %f1934;
	fma.rn.f32 	%f2015, %f2007, %f1970, %f1935;
	ld.shared.f32 	%f2016, [_ZZ8mykernelPfS_iiiiE5rowis+724];
	fma.rn.f32 	%f2017, %f2016, %f1963, %f1937;
	fma.rn.f32 	%f2018, %f2016, %f1964, %f1938;
	fma.rn.f32 	%f2019, %f2016, %f1965, %f1939;
	fma.rn.f32 	%f2020, %f2016, %f1966, %f1940;
	fma.rn.f32 	%f2021, %f2016, %f1967, %f1941;
	fma.rn.f32 	%f2022, %f2016, %f1968, %f1942;
	fma.rn.f32 	%f2023, %f2016, %f1969, %f1943;
	fma.rn.f32 	%f2024, %f2016, %f1970, %f1944;
	ld.shared.f32 	%f2025, [_ZZ8mykernelPfS_iiiiE5rowis+728];
	fma.rn.f32 	%f2026, %f2025, %f1963, %f1946;
	fma.rn.f32 	%f2027, %f2025, %f1964, %f1947;
	fma.rn.f32 	%f2028, %f2025, %f1965, %f1948;
	fma.rn.f32 	%f2029, %f2025, %f1966, %f1949;
	fma.rn.f32 	%f2030, %f2025, %f1967, %f1950;
	fma.rn.f32 	%f2031, %f2025, %f1968, %f1951;
	fma.rn.f32 	%f2032, %f2025, %f1969, %f1952;
	fma.rn.f32 	%f2033, %f2025, %f1970, %f1953;
	ld.shared.f32 	%f2034, [_ZZ8mykernelPfS_iiiiE5rowis+732];
	fma.rn.f32 	%f2035, %f2034, %f1963, %f1955;
	fma.rn.f32 	%f2036, %f2034, %f1964, %f1956;
	fma.rn.f32 	%f2037, %f2034, %f1965, %f1957;
	fma.rn.f32 	%f2038, %f2034, %f1966, %f1958;
	fma.rn.f32 	%f2039, %f2034, %f1967, %f1959;
	fma.rn.f32 	%f2040, %f2034, %f1968, %f1960;
	fma.rn.f32 	%f2041, %f2034, %f1969, %f1961;
	fma.rn.f32 	%f2042, %f2034, %f1970, %f1962;
	ld.shared.f32 	%f2043, [_ZZ8mykernelPfS_iiiiE5rowjs+736];
	ld.shared.f32 	%f2044, [_ZZ8mykernelPfS_iiiiE5rowjs+740];
	ld.shared.f32 	%f2045, [_ZZ8mykernelPfS_iiiiE5rowjs+744];
	ld.shared.f32 	%f2046, [_ZZ8mykernelPfS_iiiiE5rowjs+748];
	ld.shared.f32 	%f2047, [_ZZ8mykernelPfS_iiiiE5rowjs+752];
	ld.shared.f32 	%f2048, [_ZZ8mykernelPfS_iiiiE5rowjs+756];
	ld.shared.f32 	%f2049, [_ZZ8mykernelPfS_iiiiE5rowjs+760];
	ld.shared.f32 	%f2050, [_ZZ8mykernelPfS_iiiiE5rowjs+764];
	ld.shared.f32 	%f2051, [_ZZ8mykernelPfS_iiiiE5rowis+736];
	fma.rn.f32 	%f2052, %f2051, %f2043, %f1972;
	fma.rn.f32 	%f2053, %f2051, %f2044, %f1973;
	fma.rn.f32 	%f2054, %f2051, %f2045, %f1974;
	fma.rn.f32 	%f2055, %f2051, %f2046, %f1975;
	fma.rn.f32 	%f2056, %f2051, %f2047, %f1976;
	fma.rn.f32 	%f2057, %f2051, %f2048, %f1977;
	fma.rn.f32 	%f2058, %f2051, %f2049, %f1978;
	fma.rn.f32 	%f2059, %f2051, %f2050, %f1979;
	ld.shared.f32 	%f2060, [_ZZ8mykernelPfS_iiiiE5rowis+740];
	fma.rn.f32 	%f2061, %f2060, %f2043, %f1981;
	fma.rn.f32 	%f2062, %f2060, %f2044, %f1982;
	fma.rn.f32 	%f2063, %f2060, %f2045, %f1983;
	fma.rn.f32 	%f2064, %f2060, %f2046, %f1984;
	fma.rn.f32 	%f2065, %f2060, %f2047, %f1985;
	fma.rn.f32 	%f2066, %f2060, %f2048, %f1986;
	fma.rn.f32 	%f2067, %f2060, %f2049, %f1987;
	fma.rn.f32 	%f2068, %f2060, %f2050, %f1988;
	ld.shared.f32 	%f2069, [_ZZ8mykernelPfS_iiiiE5rowis+744];
	fma.rn.f32 	%f2070, %f2069, %f2043, %f1990;
	fma.rn.f32 	%f2071, %f2069, %f2044, %f1991;
	fma.rn.f32 	%f2072, %f2069, %f2045, %f1992;
	fma.rn.f32 	%f2073, %f2069, %f2046, %f1993;
	fma.rn.f32 	%f2074, %f2069, %f2047, %f1994;
	fma.rn.f32 	%f2075, %f2069, %f2048, %f1995;
	fma.rn.f32 	%f2076, %f2069, %f2049, %f1996;
	fma.rn.f32 	%f2077, %f2069, %f2050, %f1997;
	ld.shared.f32 	%f2078, [_ZZ8mykernelPfS_iiiiE5rowis+748];
	fma.rn.f32 	%f2079, %f2078, %f2043, %f1999;
	fma.rn.f32 	%f2080, %f2078, %f2044, %f2000;
	fma.rn.f32 	%f2081, %f2078, %f2045, %f2001;
	fma.rn.f32 	%f2082, %f2078, %f2046, %f2002;
	fma.rn.f32 	%f2083, %f2078, %f2047, %f2003;
	fma.rn.f32 	%f2084, %f2078, %f2048, %f2004;
	fma.rn.f32 	%f2085, %f2078, %f2049, %f2005;
	fma.rn.f32 	%f2086, %f2078, %f2050, %f2006;
	ld.shared.f32 	%f2087, [_ZZ8mykernelPfS_iiiiE5rowis+752];
	fma.rn.f32 	%f2088, %f2087, %f2043, %f2008;
	fma.rn.f32 	%f2089, %f2087, %f2044, %f2009;
	fma.rn.f32 	%f2090, %f2087, %f2045, %f2010;
	fma.rn.f32 	%f2091, %f2087, %f2046, %f2011;
	fma.rn.f32 	%f2092, %f2087, %f2047, %f2012;
	fma.rn.f32 	%f2093, %f2087, %f2048, %f2013;
	fma.rn.f32 	%f2094, %f2087, %f2049, %f2014;
	fma.rn.f32 	%f2095, %f2087, %f2050, %f2015;
	ld.shared.f32 	%f2096, [_ZZ8mykernelPfS_iiiiE5rowis+756];
	fma.rn.f32 	%f2097, %f2096, %f2043, %f2017;
	fma.rn.f32 	%f2098, %f2096, %f2044, %f2018;
	fma.rn.f32 	%f2099, %f2096, %f2045, %f2019;
	fma.rn.f32 	%f2100, %f2096, %f2046, %f2020;
	fma.rn.f32 	%f2101, %f2096, %f2047, %f2021;
	fma.rn.f32 	%f2102, %f2096, %f2048, %f2022;
	fma.rn.f32 	%f2103, %f2096, %f2049, %f2023;
	fma.rn.f32 	%f2104, %f2096, %f2050, %f2024;
	ld.shared.f32 	%f2105, [_ZZ8mykernelPfS_iiiiE5rowis+760];
	fma.rn.f32 	%f2106, %f2105, %f2043, %f2026;
	fma.rn.f32 	%f2107, %f2105, %f2044, %f2027;
	fma.rn.f32 	%f2108, %f2105, %f2045, %f2028;
	fma.rn.f32 	%f2109, %f2105, %f2046, %f2029;
	fma.rn.f32 	%f2110, %f2105, %f2047, %f2030;
	fma.rn.f32 	%f2111, %f2105, %f2048, %f2031;
	fma.rn.f32 	%f2112, %f2105, %f2049, %f2032;
	fma.rn.f32 	%f2113, %f2105, %f2050, %f2033;
	ld.shared.f32 	%f2114, [_ZZ8mykernelPfS_iiiiE5rowis+764];
	fma.rn.f32 	%f2115, %f2114, %f2043, %f2035;
	fma.rn.f32 	%f2116, %f2114, %f2044, %f2036;
	fma.rn.f32 	%f2117, %f2114, %f2045, %f2037;
	fma.rn.f32 	%f2118, %f2114, %f2046, %f2038;
	fma.rn.f32 	%f2119, %f2114, %f2047, %f2039;
	fma.rn.f32 	%f2120, %f2114, %f2048, %f2040;
	fma.rn.f32 	%f2121, %f2114, %f2049, %f2041;
	fma.rn.f32 	%f2122, %f2114, %f2050, %f2042;
	ld.shared.f32 	%f2123, [_ZZ8mykernelPfS_iiiiE5rowjs+768];
	ld.shared.f32 	%f2124, [_ZZ8mykernelPfS_iiiiE5rowjs+772];
	ld.shared.f32 	%f2125, [_ZZ8mykernelPfS_iiiiE5rowjs+776];
	ld.shared.f32 	%f2126, [_ZZ8mykernelPfS_iiiiE5rowjs+780];
	ld.shared.f32 	%f2127, [_ZZ8mykernelPfS_iiiiE5rowjs+784];
	ld.shared.f32 	%f2128, [_ZZ8mykernelPfS_iiiiE5rowjs+788];
	ld.shared.f32 	%f2129, [_ZZ8mykernelPfS_iiiiE5rowjs+792];
	ld.shared.f32 	%f2130, [_ZZ8mykernelPfS_iiiiE5rowjs+796];
	ld.shared.f32 	%f2131, [_ZZ8mykernelPfS_iiiiE5rowis+768];
	fma.rn.f32 	%f2132, %f2131, %f2123, %f2052;
	fma.rn.f32 	%f2133, %f2131, %f2124, %f2053;
	fma.rn.f32 	%f2134, %f2131, %f2125, %f2054;
	fma.rn.f32 	%f2135, %f2131, %f2126, %f2055;
	fma.rn.f32 	%f2136, %f2131, %f2127, %f2056;
	fma.rn.f32 	%f2137, %f2131, %f2128, %f2057;
	fma.rn.f32 	%f2138, %f2131, %f2129, %f2058;
	fma.rn.f32 	%f2139, %f2131, %f2130, %f2059;
	ld.shared.f32 	%f2140, [_ZZ8mykernelPfS_iiiiE5rowis+772];
	fma.rn.f32 	%f2141, %f2140, %f2123, %f2061;
	fma.rn.f32 	%f2142, %f2140, %f2124, %f2062;
	fma.rn.f32 	%f2143, %f2140, %f2125, %f2063;
	fma.rn.f32 	%f2144, %f2140, %f2126, %f2064;
	fma.rn.f32 	%f2145, %f2140, %f2127, %f2065;
	fma.rn.f32 	%f2146, %f2140, %f2128, %f2066;
	fma.rn.f32 	%f2147, %f2140, %f2129, %f2067;
	fma.rn.f32 	%f2148, %f2140, %f2130, %f2068;
	ld.shared.f32 	%f2149, [_ZZ8mykernelPfS_iiiiE5rowis+776];
	fma.rn.f32 	%f2150, %f2149, %f2123, %f2070;
	fma.rn.f32 	%f2151, %f2149, %f2124, %f2071;
	fma.rn.f32 	%f2152, %f2149, %f2125, %f2072;
	fma.rn.f32 	%f2153, %f2149, %f2126, %f2073;
	fma.rn.f32 	%f2154, %f2149, %f2127, %f2074;
	fma.rn.f32 	%f2155, %f2149, %f2128, %f2075;
	fma.rn.f32 	%f2156, %f2149, %f2129, %f2076;
	fma.rn.f32 	%f2157, %f2149, %f2130, %f2077;
	ld.shared.f32 	%f2158, [_ZZ8mykernelPfS_iiiiE5rowis+780];
	fma.rn.f32 	%f2159, %f2158, %f2123, %f2079;
	fma.rn.f32 	%f2160, %f2158, %f2124, %f2080;
	fma.rn.f32 	%f2161, %f2158, %f2125, %f2081;
	fma.rn.f32 	%f2162, %f2158, %f2126, %f2082;
	fma.rn.f32 	%f2163, %f2158, %f2127, %f2083;
	fma.rn.f32 	%f2164, %f2158, %f2128, %f2084;
	fma.rn.f32 	%f2165, %f2158, %f2129, %f2085;
	fma.rn.f32 	%f2166, %f2158, %f2130, %f2086;
	ld.shared.f32 	%f2167, [_ZZ8mykernelPfS_iiiiE5rowis+784];
	fma.rn.f32 	%f2168, %f2167, %f2123, %f2088;
	fma.rn.f32 	%f2169, %f2167, %f2124, %f2089;
	fma.rn.f32 	%f2170, %f2167, %f2125, %f2090;
	fma.rn.f32 	%f2171, %f2167, %f2126, %f2091;
	fma.rn.f32 	%f2172, %f2167, %f2127, %f2092;
	fma.rn.f32 	%f2173, %f2167, %f2128, %f2093;
	fma.rn.f32 	%f2174, %f2167, %f2129, %f2094;
	fma.rn.f32 	%f2175, %f2167, %f2130, %f2095;
	ld.shared.f32 	%f2176, [_ZZ8mykernelPfS_iiiiE5rowis+788];
	fma.rn.f32 	%f2177, %f2176, %f2123, %f2097;
	fma.rn.f32 	%f2178, %f2176, %f2124, %f2098;
	fma.rn.f32 	%f2179, %f2176, %f2125, %f2099;
	fma.rn.f32 	%f2180, %f2176, %f2126, %f2100;
	fma.rn.f32 	%f2181, %f2176, %f2127, %f2101;
	fma.rn.f32 	%f2182, %f2176, %f2128, %f2102;
	fma.rn.f32 	%f2183, %f2176, %f2129, %f2103;
	fma.rn.f32 	%f2184, %f2176, %f2130, %f2104;
	ld.shared.f32 	%f2185, [_ZZ8mykernelPfS_iiiiE5rowis+792];
	fma.rn.f32 	%f2186, %f2185, %f2123, %f2106;
	fma.rn.f32 	%f2187, %f2185, %f2124, %f2107;
	fma.rn.f32 	%f2188, %f2185, %f2125, %f2108;
	fma.rn.f32 	%f2189, %f2185, %f2126, %f2109;
	fma.rn.f32 	%f2190, %f2185, %f2127, %f2110;
	fma.rn.f32 	%f2191, %f2185, %f2128, %f2111;
	fma.rn.f32 	%f2192, %f2185, %f2129, %f2112;
	fma.rn.f32 	%f2193, %f2185, %f2130, %f2113;
	ld.shared.f32 	%f2194, [_ZZ8mykernelPfS_iiiiE5rowis+796];
	fma.rn.f32 	%f2195, %f2194, %f2123, %f2115;
	fma.rn.f32 	%f2196, %f2194, %f2124, %f2116;
	fma.rn.f32 	%f2197, %f2194, %f2125, %f2117;
	fma.rn.f32 	%f2198, %f2194, %f2126, %f2118;
	fma.rn.f32 	%f2199, %f2194, %f2127, %f2119;
	fma.rn.f32 	%f2200, %f2194, %f2128, %f2120;
	fma.rn.f32 	%f2201, %f2194, %f2129, %f2121;
	fma.rn.f32 	%f2202, %f2194, %f2130, %f2122;
	ld.shared.f32 	%f2203, [_ZZ8mykernelPfS_iiiiE5rowjs+800];
	ld.shared.f32 	%f2204, [_ZZ8mykernelPfS_iiiiE5rowjs+804];
	ld.shared.f32 	%f2205, [_ZZ8mykernelPfS_iiiiE5rowjs+808];
	ld.shared.f32 	%f2206, [_ZZ8mykernelPfS_iiiiE5rowjs+812];
	ld.shared.f32 	%f2207, [_ZZ8mykernelPfS_iiiiE5rowjs+816];
	ld.shared.f32 	%f2208, [_ZZ8mykernelPfS_iiiiE5rowjs+820];
	ld.shared.f32 	%f2209, [_ZZ8mykernelPfS_iiiiE5rowjs+824];
	ld.shared.f32 	%f2210, [_ZZ8mykernelPfS_iiiiE5rowjs+828];
	ld.shared.f32 	%f2211, [_ZZ8mykernelPfS_iiiiE5rowis+800];
	fma.rn.f32 	%f2212, %f2211, %f2203, %f2132;
	fma.rn.f32 	%f2213, %f2211, %f2204, %f2133;
	fma.rn.f32 	%f2214, %f2211, %f2205, %f2134;
	fma.rn.f32 	%f2215, %f2211, %f2206, %f2135;
	fma.rn.f32 	%f2216, %f2211, %f2207, %f2136;
	fma.rn.f32 	%f2217, %f2211, %f2208, %f2137;
	fma.rn.f32 	%f2218, %f2211, %f2209, %f2138;
	fma.rn.f32 	%f2219, %f2211, %f2210, %f2139;
	ld.shared.f32 	%f2220, [_ZZ8mykernelPfS_iiiiE5rowis+804];
	fma.rn.f32 	%f2221, %f2220, %f2203, %f2141;
	fma.rn.f32 	%f2222, %f2220, %f2204, %f2142;
	fma.rn.f32 	%f2223, %f2220, %f2205, %f2143;
	fma.rn.f32 	%f2224, %f2220, %f2206, %f2144;
	fma.rn.f32 	%f2225, %f2220, %f2207, %f2145;
	fma.rn.f32 	%f2226, %f2220, %f2208, %f2146;
	fma.rn.f32 	%f2227, %f2220, %f2209, %f2147;
	fma.rn.f32 	%f2228, %f2220, %f2210, %f2148;
	ld.shared.f32 	%f2229, [_ZZ8mykernelPfS_iiiiE5rowis+808];
	fma.rn.f32 	%f2230, %f2229, %f2203, %f2150;
	fma.rn.f32 	%f2231, %f2229, %f2204, %f2151;
	fma.rn.f32 	%f2232, %f2229, %f2205, %f2152;
	fma.rn.f32 	%f2233, %f2229, %f2206, %f2153;
	fma.rn.f32 	%f2234, %f2229, %f2207, %f2154;
	fma.rn.f32 	%f2235, %f2229, %f2208, %f2155;
	fma.rn.f32 	%f2236, %f2229, %f2209, %f2156;
	fma.rn.f32 	%f2237, %f2229, %f2210, %f2157;
	ld.shared.f32 	%f2238, [_ZZ8mykernelPfS_iiiiE5rowis+812];
	fma.rn.f32 	%f2239, %f2238, %f2203, %f2159;
	fma.rn.f32 	%f2240, %f2238, %f2204, %f2160;
	fma.rn.f32 	%f2241, %f2238, %f2205, %f2161;
	fma.rn.f32 	%f2242, %f2238, %f2206, %f2162;
	fma.rn.f32 	%f2243, %f2238, %f2207, %f2163;
	fma.rn.f32 	%f2244, %f2238, %f2208, %f2164;
	fma.rn.f32 	%f2245, %f2238, %f2209, %f2165;
	fma.rn.f32 	%f2246, %f2238, %f2210, %f2166;
	ld.shared.f32 	%f2247, [_ZZ8mykernelPfS_iiiiE5rowis+816];
	fma.rn.f32 	%f2248, %f2247, %f2203, %f2168;
	fma.rn.f32 	%f2249, %f2247, %f2204, %f2169;
	fma.rn.f32 	%f2250, %f2247, %f2205, %f2170;
	fma.rn.f32 	%f2251, %f2247, %f2206, %f2171;
	fma.rn.f32 	%f2252, %f2247, %f2207, %f2172;
	fma.rn.f32 	%f2253, %f2247, %f2208, %f2173;
	fma.rn.f32 	%f2254, %f2247, %f2209, %f2174;
	fma.rn.f32 	%f2255, %f2247, %f2210, %f2175;
	ld.shared.f32 	%f2256, [_ZZ8mykernelPfS_iiiiE5rowis+820];
	fma.rn.f32 	%f2257, %f2256, %f2203, %f2177;
	fma.rn.f32 	%f2258, %f2256, %f2204, %f2178;
	fma.rn.f32 	%f2259, %f2256, %f2205, %f2179;
	fma.rn.f32 	%f2260, %f2256, %f2206, %f2180;
	fma.rn.f32 	%f2261, %f2256, %f2207, %f2181;
	fma.rn.f32 	%f2262, %f2256, %f2208, %f2182;
	fma.rn.f32 	%f2263, %f2256, %f2209, %f2183;
	fma.rn.f32 	%f2264, %f2256, %f2210, %f2184;
	ld.shared.f32 	%f2265, [_ZZ8mykernelPfS_iiiiE5rowis+824];
	fma.rn.f32 	%f2266, %f2265, %f2203, %f2186;
	fma.rn.f32 	%f2267, %f2265, %f2204, %f2187;
	fma.rn.f32 	%f2268, %f2265, %f2205, %f2188;
	fma.rn.f32 	%f2269, %f2265, %f2206, %f2189;
	fma.rn.f32 	%f2270, %f2265, %f2207, %f2190;
	fma.rn.f32 	%f2271, %f2265, %f2208, %f2191;
	fma.rn.f32 	%f2272, %f2265, %f2209, %f2192;
	fma.rn.f32 	%f2273, %f2265, %f2210, %f2193;
	ld.shared.f32 	%f2274, [_ZZ8mykernelPfS_iiiiE5rowis+828];
	fma.rn.f32 	%f2275, %f2274, %f2203, %f2195;
	fma.rn.f32 	%f2276, %f2274, %f2204, %f2196;
	fma.rn.f32 	%f2277, %f2274, %f2205, %f2197;
	fma.rn.f32 	%f2278, %f2274, %f2206, %f2198;
	fma.rn.f32 	%f2279, %f2274, %f2207, %f2199;
	fma.rn.f32 	%f2280, %f2274, %f2208, %f2200;
	fma.rn.f32 	%f2281, %f2274, %f2209, %f2201;
	fma.rn.f32 	%f2282, %f2274, %f2210, %f2202;
	ld.shared.f32 	%f2283, [_ZZ8mykernelPfS_iiiiE5rowjs+832];
	ld.shared.f32 	%f2284, [_ZZ8mykernelPfS_iiiiE5rowjs+836];
	ld.shared.f32 	%f2285, [_ZZ8mykernelPfS_iiiiE5rowjs+840];
	ld.shared.f32 	%f2286, [_ZZ8mykernelPfS_iiiiE5rowjs+844];
	ld.shared.f32 	%f2287, [_ZZ8mykernelPfS_iiiiE5rowjs+848];
	ld.shared.f32 	%f2288, [_ZZ8mykernelPfS_iiiiE5rowjs+852];
	ld.shared.f32 	%f2289, [_ZZ8mykernelPfS_iiiiE5rowjs+856];
	ld.shared.f32 	%f2290, [_ZZ8mykernelPfS_iiiiE5rowjs+860];
	ld.shared.f32 	%f2291, [_ZZ8mykernelPfS_iiiiE5rowis+832];
	fma.rn.f32 	%f2292, %f2291, %f2283, %f2212;
	fma.rn.f32 	%f2293, %f2291, %f2284, %f2213;
	fma.rn.f32 	%f2294, %f2291, %f2285, %f2214;
	fma.rn.f32 	%f2295, %f2291, %f2286, %f2215;
	fma.rn.f32 	%f2296, %f2291, %f2287, %f2216;
	fma.rn.f32 	%f2297, %f2291, %f2288, %f2217;
	fma.rn.f32 	%f2298, %f2291, %f2289, %f2218;
	fma.rn.f32 	%f2299, %f2291, %f2290, %f2219;
	ld.shared.f32 	%f2300, [_ZZ8mykernelPfS_iiiiE5rowis+836];
	fma.rn.f32 	%f2301, %f2300, %f2283, %f2221;
	fma.rn.f32 	%f2302, %f2300, %f2284, %f2222;
	fma.rn.f32 	%f2303, %f2300, %f2285, %f2223;
	fma.rn.f32 	%f2304, %f2300, %f2286, %f2224;
	fma.rn.f32 	%f2305, %f2300, %f2287, %f2225;
	fma.rn.f32 	%f2306, %f2300, %f2288, %f2226;
	fma.rn.f32 	%f2307, %f2300, %f2289, %f2227;
	fma.rn.f32 	%f2308, %f2300, %f2290, %f2228;
	ld.shared.f32 	%f2309, [_ZZ8mykernelPfS_iiiiE5rowis+840];
	fma.rn.f32 	%f2310, %f2309, %f2283, %f2230;
	fma.rn.f32 	%f2311, %f2309, %f2284, %f2231;
	fma.rn.f32 	%f2312, %f2309, %f2285, %f2232;
	fma.rn.f32 	%f2313, %f2309, %f2286, %f2233;
	fma.rn.f32 	%f2314, %f2309, %f2287, %f2234;
	fma.rn.f32 	%f2315, %f2309, %f2288, %f2235;
	fma.rn.f32 	%f2316, %f2309, %f2289, %f2236;
	fma.rn.f32 	%f2317, %f2309, %f2290, %f2237;
	ld.shared.f32 	%f2318, [_ZZ8mykernelPfS_iiiiE5rowis+844];
	fma.rn.f32 	%f2319, %f2318, %f2283, %f2239;
	fma.rn.f32 	%f2320, %f2318, %f2284, %f2240;
	fma.rn.f32 	%f2321, %f2318, %f2285, %f2241;
	fma.rn.f32 	%f2322, %f2318, %f2286, %f2242;
	fma.rn.f32 	%f2323, %f2318, %f2287, %f2243;
	fma.rn.f32 	%f2324, %f2318, %f2288, %f2244;
	fma.rn.f32 	%f2325, %f2318, %f2289, %f2245;
	fma.rn.f32 	%f2326, %f2318, %f2290, %f2246;
	ld.shared.f32 	%f2327, [_ZZ8mykernelPfS_iiiiE5rowis+848];
	fma.rn.f32 	%f2328, %f2327, %f2283, %f2248;
	fma.rn.f32 	%f2329, %f2327, %f2284, %f2249;
	fma.rn.f32 	%f2330, %f2327, %f2285, %f2250;
	fma.rn.f32 	%f2331, %f2327, %f2286, %f2251;
	fma.rn.f32 	%f2332, %f2327, %f2287, %f2252;
	fma.rn.f32 	%f2333, %f2327, %f2288, %f2253;
	fma.rn.f32 	%f2334, %f2327, %f2289, %f2254;
	fma.rn.f32 	%f2335, %f2327, %f2290, %f2255;
	ld.shared.f32 	%f2336, [_ZZ8mykernelPfS_iiiiE5rowis+852];
	fma.rn.f32 	%f2337, %f2336, %f2283, %f2257;
	fma.rn.f32 	%f2338, %f2336, %f2284, %f2258;
	fma.rn.f32 	%f2339, %f2336, %f2285, %f2259;
	fma.rn.f32 	%f2340, %f2336, %f2286, %f2260;
	fma.rn.f32 	%f2341, %f2336, %f2287, %f2261;
	fma.rn.f32 	%f2342, %f2336, %f2288, %f2262;
	fma.rn.f32 	%f2343, %f2336, %f2289, %f2263;
	fma.rn.f32 	%f2344, %f2336, %f2290, %f2264;
	ld.shared.f32 	%f2345, [_ZZ8mykernelPfS_iiiiE5rowis+856];
	fma.rn.f32 	%f2346, %f2345, %f2283, %f2266;
	fma.rn.f32 	%f2347, %f2345, %f2284, %f2267;
	fma.rn.f32 	%f2348, %f2345, %f2285, %f2268;
	fma.rn.f32 	%f2349, %f2345, %f2286, %f2269;
	fma.rn.f32 	%f2350, %f2345, %f2287, %f2270;
	fma.rn.f32 	%f2351, %f2345, %f2288, %f2271;
	fma.rn.f32 	%f2352, %f2345, %f2289, %f2272;
	fma.rn.f32 	%f2353, %f2345, %f2290, %f2273;
	ld.shared.f32 	%f2354, [_ZZ8mykernelPfS_iiiiE5rowis+860];
	fma.rn.f32 	%f2355, %f2354, %f2283, %f2275;
	fma.rn.f32 	%f2356, %f2354, %f2284, %f2276;
	fma.rn.f32 	%f2357, %f2354, %f2285, %f2277;
	fma.rn.f32 	%f2358, %f2354, %f2286, %f2278;
	fma.rn.f32 	%f2359, %f2354, %f2287, %f2279;
	fma.rn.f32 	%f2360, %f2354, %f2288, %f2280;
	fma.rn.f32 	%f2361, %f2354, %f2289, %f2281;
	fma.rn.f32 	%f2362, %f2354, %f2290, %f2282;
	ld.shared.f32 	%f2363, [_ZZ8mykernelPfS_iiiiE5rowjs+864];
	ld.shared.f32 	%f2364, [_ZZ8mykernelPfS_iiiiE5rowjs+868];
	ld.shared.f32 	%f2365, [_ZZ8mykernelPfS_iiiiE5rowjs+872];
	ld.shared.f32 	%f2366, [_ZZ8mykernelPfS_iiiiE5rowjs+876];
	ld.shared.f32 	%f2367, [_ZZ8mykernelPfS_iiiiE5rowjs+880];
	ld.shared.f32 	%f2368, [_ZZ8mykernelPfS_iiiiE5rowjs+884];
	ld.shared.f32 	%f2369, [_ZZ8mykernelPfS_iiiiE5rowjs+888];
	ld.shared.f32 	%f2370, [_ZZ8mykernelPfS_iiiiE5rowjs+892];
	ld.shared.f32 	%f2371, [_ZZ8mykernelPfS_iiiiE5rowis+864];
	fma.rn.f32 	%f2372, %f2371, %f2363, %f2292;
	fma.rn.f32 	%f2373, %f2371, %f2364, %f2293;
	fma.rn.f32 	%f2374, %f2371, %f2365, %f2294;
	fma.rn.f32 	%f2375, %f2371, %f2366, %f2295;
	fma.rn.f32 	%f2376, %f2371, %f2367, %f2296;
	fma.rn.f32 	%f2377, %f2371, %f2368, %f2297;
	fma.rn.f32 	%f2378, %f2371, %f2369, %f2298;
	fma.rn.f32 	%f2379, %f2371, %f2370, %f2299;
	ld.shared.f32 	%f2380, [_ZZ8mykernelPfS_iiiiE5rowis+868];
	fma.rn.f32 	%f2381, %f2380, %f2363, %f2301;
	fma.rn.f32 	%f2382, %f2380, %f2364, %f2302;
	fma.rn.f32 	%f2383, %f2380, %f2365, %f2303;
	fma.rn.f32 	%f2384, %f2380, %f2366, %f2304;
	fma.rn.f32 	%f2385, %f2380, %f2367, %f2305;
	fma.rn.f32 	%f2386, %f2380, %f2368, %f2306;
	fma.rn.f32 	%f2387, %f2380, %f2369, %f2307;
	fma.rn.f32 	%f2388, %f2380, %f2370, %f2308;
	ld.shared.f32 	%f2389, [_ZZ8mykernelPfS_iiiiE5rowis+872];
	fma.rn.f32 	%f2390, %f2389, %f2363, %f2310;
	fma.rn.f32 	%f2391, %f2389, %f2364, %f2311;
	fma.rn.f32 	%f2392, %f2389, %f2365, %f2312;
	fma.rn.f32 	%f2393, %f2389, %f2366, %f2313;
	fma.rn.f32 	%f2394, %f2389, %f2367, %f2314;
	fma.rn.f32 	%f2395, %f2389, %f2368, %f2315;
	fma.rn.f32 	%f2396, %f2389, %f2369, %f2316;
	fma.rn.f32 	%f2397, %f2389, %f2370, %f2317;
	ld.shared.f32 	%f2398, [_ZZ8mykernelPfS_iiiiE5rowis+876];
	fma.rn.f32 	%f2399, %f2398, %f2363, %f2319;
	fma.rn.f32 	%f2400, %f2398, %f2364, %f2320;
	fma.rn.f32 	%f2401, %f2398, %f2365, %f2321;
	fma.rn.f32 	%f2402, %f2398, %f2366, %f2322;
	fma.rn.f32 	%f2403, %f2398, %f2367, %f2323;
	fma.rn.f32 	%f2404, %f2398, %f2368, %f2324;
	fma.rn.f32 	%f2405, %f2398, %f2369, %f2325;
	fma.rn.f32 	%f2406, %f2398, %f2370, %f2326;
	ld.shared.f32 	%f2407, [_ZZ8mykernelPfS_iiiiE5rowis+880];
	fma.rn.f32 	%f2408, %f2407, %f2363, %f2328;
	fma.rn.f32 	%f2409, %f2407, %f2364, %f2329;
	fma.rn.f32 	%f2410, %f2407, %f2365, %f2330;
	fma.rn.f32 	%f2411, %f2407, %f2366, %f2331;
	fma.rn.f32 	%f2412, %f2407, %f2367, %f2332;
	fma.rn.f32 	%f2413, %f2407, %f2368, %f2333;
	fma.rn.f32 	%f2414, %f2407, %f2369, %f2334;
	fma.rn.f32 	%f2415, %f2407, %f2370, %f2335;
	ld.shared.f32 	%f2416, [_ZZ8mykernelPfS_iiiiE5rowis+884];
	fma.rn.f32 	%f2417, %f2416, %f2363, %f2337;
	fma.rn.f32 	%f2418, %f2416, %f2364, %f2338;
	fma.rn.f32 	%f2419, %f2416, %f2365, %f2339;
	fma.rn.f32 	%f2420, %f2416, %f2366, %f2340;
	fma.rn.f32 	%f2421, %f2416, %f2367, %f2341;
	fma.rn.f32 	%f2422, %f2416, %f2368, %f2342;
	fma.rn.f32 	%f2423, %f2416, %f2369, %f2343;
	fma.rn.f32 	%f2424, %f2416, %f2370, %f2344;
	ld.shared.f32 	%f2425, [_ZZ8mykernelPfS_iiiiE5rowis+888];
	fma.rn.f32 	%f2426, %f2425, %f2363, %f2346;
	fma.rn.f32 	%f2427, %f2425, %f2364, %f2347;
	fma.rn.f32 	%f2428, %f2425, %f2365, %f2348;
	fma.rn.f32 	%f2429, %f2425, %f2366, %f2349;
	fma.rn.f32 	%f2430, %f2425, %f2367, %f2350;
	fma.rn.f32 	%f2431, %f2425, %f2368, %f2351;
	fma.rn.f32 	%f2432, %f2425, %f2369, %f2352;
	fma.rn.f32 	%f2433, %f2425, %f2370, %f2353;
	ld.shared.f32 	%f2434, [_ZZ8mykernelPfS_iiiiE5rowis+892];
	fma.rn.f32 	%f2435, %f2434, %f2363, %f2355;
	fma.rn.f32 	%f2436, %f2434, %f2364, %f2356;
	fma.rn.f32 	%f2437, %f2434, %f2365, %f2357;
	fma.rn.f32 	%f2438, %f2434, %f2366, %f2358;
	fma.rn.f32 	%f2439, %f2434, %f2367, %f2359;
	fma.rn.f32 	%f2440, %f2434, %f2368, %f2360;
	fma.rn.f32 	%f2441, %f2434, %f2369, %f2361;
	fma.rn.f32 	%f2442, %f2434, %f2370, %f2362;
	ld.shared.f32 	%f2443, [_ZZ8mykernelPfS_iiiiE5rowjs+896];
	ld.shared.f32 	%f2444, [_ZZ8mykernelPfS_iiiiE5rowjs+900];
	ld.shared.f32 	%f2445, [_ZZ8mykernelPfS_iiiiE5rowjs+904];
	ld.shared.f32 	%f2446, [_ZZ8mykernelPfS_iiiiE5rowjs+908];
	ld.shared.f32 	%f2447, [_ZZ8mykernelPfS_iiiiE5rowjs+912];
	ld.shared.f32 	%f2448, [_ZZ8mykernelPfS_iiiiE5rowjs+916];
	ld.shared.f32 	%f2449, [_ZZ8mykernelPfS_iiiiE5rowjs+920];
	ld.shared.f32 	%f2450, [_ZZ8mykernelPfS_iiiiE5rowjs+924];
	ld.shared.f32 	%f2451, [_ZZ8mykernelPfS_iiiiE5rowis+896];
	fma.rn.f32 	%f2452, %f2451, %f2443, %f2372;
	fma.rn.f32 	%f2453, %f2451, %f2444, %f2373;
	fma.rn.f32 	%f2454, %f2451, %f2445, %f2374;
	fma.rn.f32 	%f2455, %f2451, %f2446, %f2375;
	fma.rn.f32 	%f2456, %f2451, %f2447, %f2376;
	fma.rn.f32 	%f2457, %f2451, %f2448, %f2377;
	fma.rn.f32 	%f2458, %f2451, %f2449, %f2378;
	fma.rn.f32 	%f2459, %f2451, %f2450, %f2379;
	ld.shared.f32 	%f2460, [_ZZ8mykernelPfS_iiiiE5rowis+900];
	fma.rn.f32 	%f2461, %f2460, %f2443, %f2381;
	fma.rn.f32 	%f2462, %f2460, %f2444, %f2382;
	fma.rn.f32 	%f2463, %f2460, %f2445, %f2383;
	fma.rn.f32 	%f2464, %f2460, %f2446, %f2384;
	fma.rn.f32 	%f2465, %f2460, %f2447, %f2385;
	fma.rn.f32 	%f2466, %f2460, %f2448, %f2386;
	fma.rn.f32 	%f2467, %f2460, %f2449, %f2387;
	fma.rn.f32 	%f2468, %f2460, %f2450, %f2388;
	ld.shared.f32 	%f2469, [_ZZ8mykernelPfS_iiiiE5rowis+904];
	fma.rn.f32 	%f2470, %f2469, %f2443, %f2390;
	fma.rn.f32 	%f2471, %f2469, %f2444, %f2391;
	fma.rn.f32 	%f2472, %f2469, %f2445, %f2392;
	fma.rn.f32 	%f2473, %f2469, %f2446, %f2393;
	fma.rn.f32 	%f2474, %f2469, %f2447, %f2394;
	fma.rn.f32 	%f2475, %f2469, %f2448, %f2395;
	fma.rn.f32 	%f2476, %f2469, %f2449, %f2396;
	fma.rn.f32 	%f2477, %f2469, %f2450, %f2397;
	ld.shared.f32 	%f2478, [_ZZ8mykernelPfS_iiiiE5rowis+908];
	fma.rn.f32 	%f2479, %f2478, %f2443, %f2399;
	fma.rn.f32 	%f2480, %f2478, %f2444, %f2400;
	fma.rn.f32 	%f2481, %f2478, %f2445, %f2401;
	fma.rn.f32 	%f2482, %f2478, %f2446, %f2402;
	fma.rn.f32 	%f2483, %f2478, %f2447, %f2403;
	fma.rn.f32 	%f2484, %f2478, %f2448, %f2404;
	fma.rn.f32 	%f2485, %f2478, %f2449, %f2405;
	fma.rn.f32 	%f2486, %f2478, %f2450, %f2406;
	ld.shared.f32 	%f2487, [_ZZ8mykernelPfS_iiiiE5rowis+912];
	fma.rn.f32 	%f2488, %f2487, %f2443, %f2408;
	fma.rn.f32 	%f2489, %f2487, %f2444, %f2409;
	fma.rn.f32 	%f2490, %f2487, %f2445, %f2410;
	fma.rn.f32 	%f2491, %f2487, %f2446, %f2411;
	fma.rn.f32 	%f2492, %f2487, %f2447, %f2412;
	fma.rn.f32 	%f2493, %f2487, %f2448, %f2413;
	fma.rn.f32 	%f2494, %f2487, %f2449, %f2414;
	fma.rn.f32 	%f2495, %f2487, %f2450, %f2415;
	ld.shared.f32 	%f2496, [_ZZ8mykernelPfS_iiiiE5rowis+916];
	fma.rn.f32 	%f2497, %f2496, %f2443, %f2417;
	fma.rn.f32 	%f2498, %f2496, %f2444, %f2418;
	fma.rn.f32 	%f2499, %f2496, %f2445, %f2419;
	fma.rn.f32 	%f2500, %f2496, %f2446, %f2420;
	fma.rn.f32 	%f2501, %f2496, %f2447, %f2421;
	fma.rn.f32 	%f2502, %f2496, %f2448, %f2422;
	fma.rn.f32 	%f2503, %f2496, %f2449, %f2423;
	fma.rn.f32 	%f2504, %f2496, %f2450, %f2424;
	ld.shared.f32 	%f2505, [_ZZ8mykernelPfS_iiiiE5rowis+920];
	fma.rn.f32 	%f2506, %f2505, %f2443, %f2426;
	fma.rn.f32 	%f2507, %f2505, %f2444, %f2427;
	fma.rn.f32 	%f2508, %f2505, %f2445, %f2428;
	fma.rn.f32 	%f2509, %f2505, %f2446, %f2429;
	fma.rn.f32 	%f2510, %f2505, %f2447, %f2430;
	fma.rn.f32 	%f2511, %f2505, %f2448, %f2431;
	fma.rn.f32 	%f2512, %f2505, %f2449, %f2432;
	fma.rn.f32 	%f2513, %f2505, %f2450, %f2433;
	ld.shared.f32 	%f2514, [_ZZ8mykernelPfS_iiiiE5rowis+924];
	fma.rn.f32 	%f2515, %f2514, %f2443, %f2435;
	fma.rn.f32 	%f2516, %f2514, %f2444, %f2436;
	fma.rn.f32 	%f2517, %f2514, %f2445, %f2437;
	fma.rn.f32 	%f2518, %f2514, %f2446, %f2438;
	fma.rn.f32 	%f2519, %f2514, %f2447, %f2439;
	fma.rn.f32 	%f2520, %f2514, %f2448, %f2440;
	fma.rn.f32 	%f2521, %f2514, %f2449, %f2441;
	fma.rn.f32 	%f2522, %f2514, %f2450, %f2442;
	ld.shared.f32 	%f2523, [_ZZ8mykernelPfS_iiiiE5rowjs+928];
	ld.shared.f32 	%f2524, [_ZZ8mykernelPfS_iiiiE5rowjs+932];
	ld.shared.f32 	%f2525, [_ZZ8mykernelPfS_iiiiE5rowjs+936];
	ld.shared.f32 	%f2526, [_ZZ8mykernelPfS_iiiiE5rowjs+940];
	ld.shared.f32 	%f2527, [_ZZ8mykernelPfS_iiiiE5rowjs+944];
	ld.shared.f32 	%f2528, [_ZZ8mykernelPfS_iiiiE5rowjs+948];
	ld.shared.f32 	%f2529, [_ZZ8mykernelPfS_iiiiE5rowjs+952];
	ld.shared.f32 	%f2530, [_ZZ8mykernelPfS_iiiiE5rowjs+956];
	ld.shared.f32 	%f2531, [_ZZ8mykernelPfS_iiiiE5rowis+928];
	fma.rn.f32 	%f2532, %f2531, %f2523, %f2452;
	fma.rn.f32 	%f2533, %f2531, %f2524, %f2453;
	fma.rn.f32 	%f2534, %f2531, %f2525, %f2454;
	fma.rn.f32 	%f2535, %f2531, %f2526, %f2455;
	fma.rn.f32 	%f2536, %f2531, %f2527, %f2456;
	fma.rn.f32 	%f2537, %f2531, %f2528, %f2457;
	fma.rn.f32 	%f2538, %f2531, %f2529, %f2458;
	fma.rn.f32 	%f2539, %f2531, %f2530, %f2459;
	ld.shared.f32 	%f2540, [_ZZ8mykernelPfS_iiiiE5rowis+932];
	fma.rn.f32 	%f2541, %f2540, %f2523, %f2461;
	fma.rn.f32 	%f2542, %f2540, %f2524, %f2462;
	fma.rn.f32 	%f2543, %f2540, %f2525, %f2463;
	fma.rn.f32 	%f2544, %f2540, %f2526, %f2464;
	fma.rn.f32 	%f2545, %f2540, %f2527, %f2465;
	fma.rn.f32 	%f2546, %f2540, %f2528, %f2466;
	fma.rn.f32 	%f2547, %f2540, %f2529, %f2467;
	fma.rn.f32 	%f2548, %f2540, %f2530, %f2468;
	ld.shared.f32 	%f2549, [_ZZ8mykernelPfS_iiiiE5rowis+936];
	fma.rn.f32 	%f2550, %f2549, %f2523, %f2470;
	fma.rn.f32 	%f2551, %f2549, %f2524, %f2471;
	fma.rn.f32 	%f2552, %f2549, %f2525, %f2472;
	fma.rn.f32 	%f2553, %f2549, %f2526, %f2473;
	fma.rn.f32 	%f2554, %f2549, %f2527, %f2474;
	fma.rn.f32 	%f2555, %f2549, %f2528, %f2475;
	fma.rn.f32 	%f2556, %f2549, %f2529, %f2476;
	fma.rn.f32 	%f2557, %f2549, %f2530, %f2477;
	ld.shared.f32 	%f2558, [_ZZ8mykernelPfS_iiiiE5rowis+940];
	fma.rn.f32 	%f2559, %f2558, %f2523, %f2479;
	fma.rn.f32 	%f2560, %f2558, %f2524, %f2480;
	fma.rn.f32 	%f2561, %f2558, %f2525, %f2481;
	fma.rn.f32 	%f2562, %f2558, %f2526, %f2482;
	fma.rn.f32 	%f2563, %f2558, %f2527, %f2483;
	fma.rn.f32 	%f2564, %f2558, %f2528, %f2484;
	fma.rn.f32 	%f2565, %f2558, %f2529, %f2485;
	fma.rn.f32 	%f2566, %f2558, %f2530, %f2486;
	ld.shared.f32 	%f2567, [_ZZ8mykernelPfS_iiiiE5rowis+944];
	fma.rn.f32 	%f2568, %f2567, %f2523, %f2488;
	fma.rn.f32 	%f2569, %f2567, %f2524, %f2489;
	fma.rn.f32 	%f2570, %f2567, %f2525, %f2490;
	fma.rn.f32 	%f2571, %f2567, %f2526, %f2491;
	fma.rn.f32 	%f2572, %f2567, %f2527, %f2492;
	fma.rn.f32 	%f2573, %f2567, %f2528, %f2493;
	fma.rn.f32 	%f2574, %f2567, %f2529, %f2494;
	fma.rn.f32 	%f2575, %f2567, %f2530, %f2495;
	ld.shared.f32 	%f2576, [_ZZ8mykernelPfS_iiiiE5rowis+948];
	fma.rn.f32 	%f2577, %f2576, %f2523, %f2497;
	fma.rn.f32 	%f2578, %f2576, %f2524, %f2498;
	fma.rn.f32 	%f2579, %f2576, %f2525, %f2499;
	fma.rn.f32 	%f2580, %f2576, %f2526, %f2500;
	fma.rn.f32 	%f2581, %f2576, %f2527, %f2501;
	fma.rn.f32 	%f2582, %f2576, %f2528, %f2502;
	fma.rn.f32 	%f2583, %f2576, %f2529, %f2503;
	fma.rn.f32 	%f2584, %f2576, %f2530, %f2504;
	ld.shared.f32 	%f2585, [_ZZ8mykernelPfS_iiiiE5rowis+952];
	fma.rn.f32 	%f2586, %f2585, %f2523, %f2506;
	fma.rn.f32 	%f2587, %f2585, %f2524, %f2507;
	fma.rn.f32 	%f2588, %f2585, %f2525, %f2508;
	fma.rn.f32 	%f2589, %f2585, %f2526, %f2509;
	fma.rn.f32 	%f2590, %f2585, %f2527, %f2510;
	fma.rn.f32 	%f2591, %f2585, %f2528, %f2511;
	fma.rn.f32 	%f2592, %f2585, %f2529, %f2512;
	fma.rn.f32 	%f2593, %f2585, %f2530, %f2513;
	ld.shared.f32 	%f2594, [_ZZ8mykernelPfS_iiiiE5rowis+956];
	fma.rn.f32 	%f2595, %f2594, %f2523, %f2515;
	fma.rn.f32 	%f2596, %f2594, %f2524, %f2516;
	fma.rn.f32 	%f2597, %f2594, %f2525, %f2517;
	fma.rn.f32 	%f2598, %f2594, %f2526, %f2518;
	fma.rn.f32 	%f2599, %f2594, %f2527, %f2519;
	fma.rn.f32 	%f2600, %f2594, %f2528, %f2520;
	fma.rn.f32 	%f2601, %f2594, %f2529, %f2521;
	fma.rn.f32 	%f2602, %f2594, %f2530, %f2522;
	ld.shared.f32 	%f2603, [_ZZ8mykernelPfS_iiiiE5rowjs+960];
	ld.shared.f32 	%f2604, [_ZZ8mykernelPfS_iiiiE5rowjs+964];
	ld.shared.f32 	%f2605, [_ZZ8mykernelPfS_iiiiE5rowjs+968];
	ld.shared.f32 	%f2606, [_ZZ8mykernelPfS_iiiiE5rowjs+972];
	ld.shared.f32 	%f2607, [_ZZ8mykernelPfS_iiiiE5rowjs+976];
	ld.shared.f32 	%f2608, [_ZZ8mykernelPfS_iiiiE5rowjs+980];
	ld.shared.f32 	%f2609, [_ZZ8mykernelPfS_iiiiE5rowjs+984];
	ld.shared.f32 	%f2610, [_ZZ8mykernelPfS_iiiiE5rowjs+988];
	ld.shared.f32 	%f2611, [_ZZ8mykernelPfS_iiiiE5rowis+960];
	fma.rn.f32 	%f2612, %f2611, %f2603, %f2532;
	fma.rn.f32 	%f2613, %f2611, %f2604, %f2533;
	fma.rn.f32 	%f2614, %f2611, %f2605, %f2534;
	fma.rn.f32 	%f2615, %f2611, %f2606, %f2535;
	fma.rn.f32 	%f2616, %f2611, %f2607, %f2536;
	fma.rn.f32 	%f2617, %f2611, %f2608, %f2537;
	fma.rn.f32 	%f2618, %f2611, %f2609, %f2538;
	fma.rn.f32 	%f2619, %f2611, %f2610, %f2539;
	ld.shared.f32 	%f2620, [_ZZ8mykernelPfS_iiiiE5rowis+964];
	fma.rn.f32 	%f2621, %f2620, %f2603, %f2541;
	fma.rn.f32 	%f2622, %f2620, %f2604, %f2542;
	fma.rn.f32 	%f2623, %f2620, %f2605, %f2543;
	fma.rn.f32 	%f2624, %f2620, %f2606, %f2544;
	fma.rn.f32 	%f2625, %f2620, %f2607, %f2545;
	fma.rn.f32 	%f2626, %f2620, %f2608, %f2546;
	fma.rn.f32 	%f2627, %f2620, %f2609, %f2547;
	fma.rn.f32 	%f2628, %f2620, %f2610, %f2548;
	ld.shared.f32 	%f2629, [_ZZ8mykernelPfS_iiiiE5rowis+968];
	fma.rn.f32 	%f2630, %f2629, %f2603, %f2550;
	fma.rn.f32 	%f2631, %f2629, %f2604, %f2551;
	fma.rn.f32 	%f2632, %f2629, %f2605, %f2552;
	fma.rn.f32 	%f2633, %f2629, %f2606, %f2553;
	fma.rn.f32 	%f2634, %f2629, %f2607, %f2554;
	fma.rn.f32 	%f2635, %f2629, %f2608, %f2555;
	fma.rn.f32 	%f2636, %f2629, %f2609, %f2556;
	fma.rn.f32 	%f2637, %f2629, %f2610, %f2557;
	ld.shared.f32 	%f2638, [_ZZ8mykernelPfS_iiiiE5rowis+972];
	fma.rn.f32 	%f2639, %f2638, %f2603, %f2559;
	fma.rn.f32 	%f2640, %f2638, %f2604, %f2560;
	fma.rn.f32 	%f2641, %f2638, %f2605, %f2561;
	fma.rn.f32 	%f2642, %f2638, %f2606, %f2562;
	fma.rn.f32 	%f2643, %f2638, %f2607, %f2563;
	fma.rn.f32 	%f2644, %f2638, %f2608, %f2564;
	fma.rn.f32 	%f2645, %f2638, %f2609, %f2565;
	fma.rn.f32 	%f2646, %f2638, %f2610, %f2566;
	ld.shared.f32 	%f2647, [_ZZ8mykernelPfS_iiiiE5rowis+976];
	fma.rn.f32 	%f2648, %f2647, %f2603, %f2568;
	fma.rn.f32 	%f2649, %f2647, %f2604, %f2569;
	fma.rn.f32 	%f2650, %f2647, %f2605, %f2570;
	fma.rn.f32 	%f2651, %f2647, %f2606, %f2571;
	fma.rn.f32 	%f2652, %f2647, %f2607, %f2572;
	fma.rn.f32 	%f2653, %f2647, %f2608, %f2573;
	fma.rn.f32 	%f2654, %f2647, %f2609, %f2574;
	fma.rn.f32 	%f2655, %f2647, %f2610, %f2575;
	ld.shared.f32 	%f2656, [_ZZ8mykernelPfS_iiiiE5rowis+980];
	fma.rn.f32 	%f2657, %f2656, %f2603, %f2577;
	fma.rn.f32 	%f2658, %f2656, %f2604, %f2578;
	fma.rn.f32 	%f2659, %f2656, %f2605, %f2579;
	fma.rn.f32 	%f2660, %f2656, %f2606, %f2580;
	fma.rn.f32 	%f2661, %f2656, %f2607, %f2581;
	fma.rn.f32 	%f2662, %f2656, %f2608, %f2582;
	fma.rn.f32 	%f2663, %f2656, %f2609, %f2583;
	fma.rn.f32 	%f2664, %f2656, %f2610, %f2584;
	ld.shared.f32 	%f2665, [_ZZ8mykernelPfS_iiiiE5rowis+984];
	fma.rn.f32 	%f2666, %f2665, %f2603, %f2586;
	fma.rn.f32 	%f2667, %f2665, %f2604, %f2587;
	fma.rn.f32 	%f2668, %f2665, %f2605, %f2588;
	fma.rn.f32 	%f2669, %f2665, %f2606, %f2589;
	fma.rn.f32 	%f2670, %f2665, %f2607, %f2590;
	fma.rn.f32 	%f2671, %f2665, %f2608, %f2591;
	fma.rn.f32 	%f2672, %f2665, %f2609, %f2592;
	fma.rn.f32 	%f2673, %f2665, %f2610, %f2593;
	ld.shared.f32 	%f2674, [_ZZ8mykernelPfS_iiiiE5rowis+988];
	fma.rn.f32 	%f2675, %f2674, %f2603, %f2595;
	fma.rn.f32 	%f2676, %f2674, %f2604, %f2596;
	fma.rn.f32 	%f2677, %f2674, %f2605, %f2597;
	fma.rn.f32 	%f2678, %f2674, %f2606, %f2598;
	fma.rn.f32 	%f2679, %f2674, %f2607, %f2599;
	fma.rn.f32 	%f2680, %f2674, %f2608, %f2600;
	fma.rn.f32 	%f2681, %f2674, %f2609, %f2601;
	fma.rn.f32 	%f2682, %f2674, %f2610, %f2602;
	ld.shared.f32 	%f2683, [_ZZ8mykernelPfS_iiiiE5rowjs+992];
	ld.shared.f32 	%f2684, [_ZZ8mykernelPfS_iiiiE5rowjs+996];
	ld.shared.f32 	%f2685, [_ZZ8mykernelPfS_iiiiE5rowjs+1000];
	ld.shared.f32 	%f2686, [_ZZ8mykernelPfS_iiiiE5rowjs+1004];
	ld.shared.f32 	%f2687, [_ZZ8mykernelPfS_iiiiE5rowjs+1008];
	ld.shared.f32 	%f2688, [_ZZ8mykernelPfS_iiiiE5rowjs+1012];
	ld.shared.f32 	%f2689, [_ZZ8mykernelPfS_iiiiE5rowjs+1016];
	ld.shared.f32 	%f2690, [_ZZ8mykernelPfS_iiiiE5rowjs+1020];
	ld.shared.f32 	%f2691, [_ZZ8mykernelPfS_iiiiE5rowis+992];
	fma.rn.f32 	%f2818, %f2691, %f2683, %f2612;
	fma.rn.f32 	%f2817, %f2691, %f2684, %f2613;
	fma.rn.f32 	%f2816, %f2691, %f2685, %f2614;
	fma.rn.f32 	%f2815, %f2691, %f2686, %f2615;
	fma.rn.f32 	%f2814, %f2691, %f2687, %f2616;
	fma.rn.f32 	%f2813, %f2691, %f2688, %f2617;
	fma.rn.f32 	%f2812, %f2691, %f2689, %f2618;
	fma.rn.f32 	%f2811, %f2691, %f2690, %f2619;
	ld.shared.f32 	%f2692, [_ZZ8mykernelPfS_iiiiE5rowis+996];
	fma.rn.f32 	%f2810, %f2692, %f2683, %f2621;
	fma.rn.f32 	%f2809, %f2692, %f2684, %f2622;
	fma.rn.f32 	%f2808, %f2692, %f2685, %f2623;
	fma.rn.f32 	%f2807, %f2692, %f2686, %f2624;
	fma.rn.f32 	%f2806, %f2692, %f2687, %f2625;
	fma.rn.f32 	%f2805, %f2692, %f2688, %f2626;
	fma.rn.f32 	%f2804, %f2692, %f2689, %f2627;
	fma.rn.f32 	%f2803, %f2692, %f2690, %f2628;
	ld.shared.f32 	%f2693, [_ZZ8mykernelPfS_iiiiE5rowis+1000];
	fma.rn.f32 	%f2802, %f2693, %f2683, %f2630;
	fma.rn.f32 	%f2801, %f2693, %f2684, %f2631;
	fma.rn.f32 	%f2800, %f2693, %f2685, %f2632;
	fma.rn.f32 	%f2799, %f2693, %f2686, %f2633;
	fma.rn.f32 	%f2798, %f2693, %f2687, %f2634;
	fma.rn.f32 	%f2797, %f2693, %f2688, %f2635;
	fma.rn.f32 	%f2796, %f2693, %f2689, %f2636;
	fma.rn.f32 	%f2795, %f2693, %f2690, %f2637;
	ld.shared.f32 	%f2694, [_ZZ8mykernelPfS_iiiiE5rowis+1004];
	fma.rn.f32 	%f2794, %f2694, %f2683, %f2639;
	fma.rn.f32 	%f2793, %f2694, %f2684, %f2640;
	fma.rn.f32 	%f2792, %f2694, %f2685, %f2641;
	fma.rn.f32 	%f2791, %f2694, %f2686, %f2642;
	fma.rn.f32 	%f2790, %f2694, %f2687, %f2643;
	fma.rn.f32 	%f2789, %f2694, %f2688, %f2644;
	fma.rn.f32 	%f2788, %f2694, %f2689, %f2645;
	fma.rn.f32 	%f2787, %f2694, %f2690, %f2646;
	ld.shared.f32 	%f2695, [_ZZ8mykernelPfS_iiiiE5rowis+1008];
	fma.rn.f32 	%f2786, %f2695, %f2683, %f2648;
	fma.rn.f32 	%f2785, %f2695, %f2684, %f2649;
	fma.rn.f32 	%f2784, %f2695, %f2685, %f2650;
	fma.rn.f32 	%f2783, %f2695, %f2686, %f2651;
	fma.rn.f32 	%f2782, %f2695, %f2687, %f2652;
	fma.rn.f32 	%f2781, %f2695, %f2688, %f2653;
	fma.rn.f32 	%f2780, %f2695, %f2689, %f2654;
	fma.rn.f32 	%f2779, %f2695, %f2690, %f2655;
	ld.shared.f32 	%f2696, [_ZZ8mykernelPfS_iiiiE5rowis+1012];
	fma.rn.f32 	%f2778, %f2696, %f2683, %f2657;
	fma.rn.f32 	%f2777, %f2696, %f2684, %f2658;
	fma.rn.f32 	%f2776, %f2696, %f2685, %f2659;
	fma.rn.f32 	%f2775, %f2696, %f2686, %f2660;
	fma.rn.f32 	%f2774, %f2696, %f2687, %f2661;
	fma.rn.f32 	%f2773, %f2696, %f2688, %f2662;
	fma.rn.f32 	%f2772, %f2696, %f2689, %f2663;
	fma.rn.f32 	%f2771, %f2696, %f2690, %f2664;
	ld.shared.f32 	%f2697, [_ZZ8mykernelPfS_iiiiE5rowis+1016];
	fma.rn.f32 	%f2770, %f2697, %f2683, %f2666;
	fma.rn.f32 	%f2769, %f2697, %f2684, %f2667;
	fma.rn.f32 	%f2768, %f2697, %f2685, %f2668;
	fma.rn.f32 	%f2767, %f2697, %f2686, %f2669;
	fma.rn.f32 	%f2766, %f2697, %f2687, %f2670;
	fma.rn.f32 	%f2765, %f2697, %f2688, %f2671;
	fma.rn.f32 	%f2764, %f2697, %f2689, %f2672;
	fma.rn.f32 	%f2763, %f2697, %f2690, %f2673;
	ld.shared.f32 	%f2698, [_ZZ8mykernelPfS_iiiiE5rowis+1020];
	fma.rn.f32 	%f2819, %f2698, %f2683, %f2675;
	fma.rn.f32 	%f2820, %f2698, %f2684, %f2676;
	fma.rn.f32 	%f2821, %f2698, %f2685, %f2677;
	fma.rn.f32 	%f2822, %f2698, %f2686, %f2678;
	fma.rn.f32 	%f2823, %f2698, %f2687, %f2679;
	fma.rn.f32 	%f2824, %f2698, %f2688, %f2680;
	fma.rn.f32 	%f2825, %f2698, %f2689, %f2681;
	fma.rn.f32 	%f2826, %f2698, %f2690, %f2682;
	bar.sync 	0;
	add.s32 	%r298, %r298, 1;
	setp.ne.s32 	%p3, %r298, 0;
	add.s32 	%r297, %r297, 32;
	add.s32 	%r296, %r296, 32;
	add.s32 	%r295, %r295, 1024;
	add.s32 	%r294, %r294, 1024;
	@%p3 bra 	$L__BB2_37;
$L__BB2_38:
	ld.param.u32 	%r207, [_Z8mykernelPfS_iiii_param_2];
	mov.u32 	%r89, %ctaid.y;
	shl.b32 	%r90, %r89, 6;
	mov.u32 	%r91, %tid.y;
	add.s32 	%r47, %r90, %r91;
	mov.u32 	%r92, %ctaid.x;
	shl.b32 	%r93, %r92, 6;
	mov.u32 	%r94, %tid.x;
	add.s32 	%r95, %r93, %r94;
	mul.lo.s32 	%r49, %r47, %r207;
	max.s32 	%r96, %r47, %r95;
	setp.ge.s32 	%p4, %r96, %r207;
	@%p4 bra 	$L__BB2_40;
	ld.param.u64 	%rd76, [_Z8mykernelPfS_iiii_param_0];
	add.s32 	%r97, %r95, %r49;
	cvta.to.global.u64 	%rd22, %rd76;
	mul.wide.s32 	%rd23, %r97, 4;
	add.s64 	%rd24, %rd22, %rd23;
	st.global.f32 	[%rd24], %f2818;
$L__BB2_40:
	ld.param.u32 	%r208, [_Z8mykernelPfS_iiii_param_2];
	ld.param.u64 	%rd77, [_Z8mykernelPfS_iiii_param_0];
	add.s32 	%r50, %r95, 8;
	max.s32 	%r98, %r47, %r50;
	setp.ge.s32 	%p5, %r98, %r208;
	cvt.s64.s32 	%rd25, %r49;
	cvt.u64.u32 	%rd5, %r95;
	add.s64 	%rd26, %rd5, %rd25;
	cvta.to.global.u64 	%rd27, %rd77;
	shl.b64 	%rd28, %rd26, 2;
	add.s64 	%rd6, %rd27, %rd28;
	@%p5 bra 	$L__BB2_42;
	st.global.f32 	[%rd6+32], %f2817;
$L__BB2_42:
	ld.param.u32 	%r209, [_Z8mykernelPfS_iiii_param_2];
	add.s32 	%r51, %r95, 16;
	max.s32 	%r99, %r47, %r51;
	setp.ge.s32 	%p6, %r99, %r209;
	@%p6 bra 	$L__BB2_44;
	st.global.f32 	[%rd6+64], %f2816;
$L__BB2_44:
	ld.param.u32 	%r210, [_Z8mykernelPfS_iiii_param_2];
	add.s32 	%r52, %r95, 24;
	max.s32 	%r100, %r47, %r52;
	setp.ge.s32 	%p7, %r100, %r210;
	@%p7 bra 	$L__BB2_46;
	st.global.f32 	[%rd6+96], %f2815;
$L__BB2_46:
	ld.param.u32 	%r211, [_Z8mykernelPfS_iiii_param_2];
	add.s32 	%r53, %r95, 32;
	max.s32 	%r101, %r47, %r53;
	setp.ge.s32 	%p8, %r101, %r211;
	@%p8 bra 	$L__BB2_48;
	st.global.f32 	[%rd6+128], %f2814;
$L__BB2_48:
	ld.param.u32 	%r212, [_Z8mykernelPfS_iiii_param_2];
	add.s32 	%r54, %r95, 40;
	max.s32 	%r102, %r47, %r54;
	setp.ge.s32 	%p9, %r102, %r212;
	@%p9 bra 	$L__BB2_50;
	st.global.f32 	[%rd6+160], %f2813;
$L__BB2_50:
	ld.param.u32 	%r213, [_Z8mykernelPfS_iiii_param_2];
	add.s32 	%r55, %r95, 48;
	max.s32 	%r103, %r47, %r55;
	setp.ge.s32 	%p10, %r103, %r213;
	@%p10 bra 	$L__BB2_52;
	st.global.f32 	[%rd6+192], %f2812;
$L__BB2_52:
	ld.param.u32 	%r214, [_Z8mykernelPfS_iiii_param_2];
	add.s32 	%r56, %r95, 56;
	max.s32 	%r104, %r47, %r56;
	setp.ge.s32 	%p11, %r104, %r214;
	@%p11 bra 	$L__BB2_54;
	st.global.f32 	[%rd6+224], %f2811;
$L__BB2_54:
	ld.param.u32 	%r215, [_Z8mykernelPfS_iiii_param_2];
	add.s32 	%r57, %r47, 8;
	shl.b32 	%r58, %r215, 3;
	add.s32 	%r59, %r49, %r58;
	max.s32 	%r105, %r57, %r95;
	setp.ge.s32 	%p12, %r105, %r215;
	@%p12 bra 	$L__BB2_56;
	ld.param.u64 	%rd78, [_Z8mykernelPfS_iiii_param_0];
	add.s32 	%r106, %r95, %r59;
	cvta.to.global.u64 	%rd29, %rd78;
	mul.wide.s32 	%rd30, %r106, 4;
	add.s64 	%rd31, %rd29, %rd30;
	st.global.f32 	[%rd31], %f2810;
$L__BB2_56:
	ld.param.u32 	%r216, [_Z8mykernelPfS_iiii_param_2];
	ld.param.u64 	%rd79, [_Z8mykernelPfS_iiii_param_0];
	max.s32 	%r107, %r57, %r50;
	setp.ge.s32 	%p13, %r107, %r216;
	cvt.s64.s32 	%rd32, %r59;
	add.s64 	%rd33, %rd5, %rd32;
	cvta.to.global.u64 	%rd34, %rd79;
	shl.b64 	%rd35, %rd33, 2;
	add.s64 	%rd7, %rd34, %rd35;
	@%p13 bra 	$L__BB2_58;
	st.global.f32 	[%rd7+32], %f2809;
$L__BB2_58:
	ld.param.u32 	%r217, [_Z8mykernelPfS_iiii_param_2];
	max.s32 	%r108, %r57, %r51;
	setp.ge.s32 	%p14, %r108, %r217;
	@%p14 bra 	$L__BB2_60;
	st.global.f32 	[%rd7+64], %f2808;
$L__BB2_60:
	ld.param.u32 	%r218, [_Z8mykernelPfS_iiii_param_2];
	max.s32 	%r109, %r57, %r52;
	setp.ge.s32 	%p15, %r109, %r218;
	@%p15 bra 	$L__BB2_62;
	st.global.f32 	[%rd7+96], %f2807;
$L__BB2_62:
	ld.param.u32 	%r219, [_Z8mykernelPfS_iiii_param_2];
	max.s32 	%r110, %r57, %r53;
	setp.ge.s32 	%p16, %r110, %r219;
	@%p16 bra 	$L__BB2_64;
	st.global.f32 	[%rd7+128], %f2806;
$L__BB2_64:
	ld.param.u32 	%r220, [_Z8mykernelPfS_iiii_param_2];
	max.s32 	%r111, %r57, %r54;
	setp.ge.s32 	%p17, %r111, %r220;
	@%p17 bra 	$L__BB2_66;
	st.global.f32 	[%rd7+160], %f2805;
$L__BB2_66:
	ld.param.u32 	%r221, [_Z8mykernelPfS_iiii_param_2];
	max.s32 	%r112, %r57, %r55;
	setp.ge.s32 	%p18, %r112, %r221;
	@%p18 bra 	$L__BB2_68;
	st.global.f32 	[%rd7+192], %f2804;
$L__BB2_68:
	ld.param.u32 	%r222, [_Z8mykernelPfS_iiii_param_2];
	max.s32 	%r113, %r57, %r56;
	setp.ge.s32 	%p19, %r113, %r222;
	@%p19 bra 	$L__BB2_70;
	st.global.f32 	[%rd7+224], %f2803;
$L__BB2_70:
	ld.param.u32 	%r223, [_Z8mykernelPfS_iiii_param_2];
	ld.param.u64 	%rd80, [_Z8mykernelPfS_iiii_param_0];
	cvta.to.global.u64 	%rd8, %rd80;
	add.s32 	%r60, %r47, 16;
	shl.b32 	%r61, %r223, 4;
	add.s32 	%r62, %r61, %r49;
	max.s32 	%r114, %r60, %r95;
	setp.ge.s32 	%p20, %r114, %r223;
	@%p20 bra 	$L__BB2_72;
	add.s32 	%r115, %r95, %r62;
	mul.wide.s32 	%rd36, %r115, 4;
	add.s64 	%rd37, %rd8, %rd36;
	st.global.f32 	[%rd37], %f2802;
$L__BB2_72:
	ld.param.u32 	%r224, [_Z8mykernelPfS_iiii_param_2];
	max.s32 	%r116, %r60, %r50;
	setp.ge.s32 	%p21, %r116, %r224;
	cvt.s64.s32 	%rd38, %r62;
	add.s64 	%rd39, %rd5, %rd38;
	shl.b64 	%rd40, %rd39, 2;
	add.s64 	%rd9, %rd8, %rd40;
	@%p21 bra 	$L__BB2_74;
	st.global.f32 	[%rd9+32], %f2801;
$L__BB2_74:
	ld.param.u32 	%r225, [_Z8mykernelPfS_iiii_param_2];
	max.s32 	%r117, %r60, %r51;
	setp.ge.s32 	%p22, %r117, %r225;
	@%p22 bra 	$L__BB2_76;
	st.global.f32 	[%rd9+64], %f2800;
$L__BB2_76:
	ld.param.u32 	%r226, [_Z8mykernelPfS_iiii_param_2];
	max.s32 	%r118, %r60, %r52;
	setp.ge.s32 	%p23, %r118, %r226;
	@%p23 bra 	$L__BB2_78;
	st.global.f32 	[%rd9+96], %f2799;
$L__BB2_78:
	ld.param.u32 	%r227, [_Z8mykernelPfS_iiii_param_2];
	max.s32 	%r119, %r60, %r53;
	setp.ge.s32 	%p24, %r119, %r227;
	@%p24 bra 	$L__BB2_80;
	st.global.f32 	[%rd9+128], %f2798;
$L__BB2_80:
	ld.param.u32 	%r228, [_Z8mykernelPfS_iiii_param_2];
	max.s32 	%r120, %r60, %r54;
	setp.ge.s32 	%p25, %r120, %r228;
	@%p25 bra 	$L__BB2_82;
	st.global.f32 	[%rd9+160], %f2797;
$L__BB2_82:
	ld.param.u32 	%r229, [_Z8mykernelPfS_iiii_param_2];
	max.s32 	%r121, %r60, %r55;
	setp.ge.s32 	%p26, %r121, %r229;
	@%p26 bra 	$L__BB2_84;
	st.global.f32 	[%rd9+192], %f2796;
$L__BB2_84:
	ld.param.u32 	%r230, [_Z8mykernelPfS_iiii_param_2];
	max.s32 	%r122, %r60, %r56;
	setp.ge.s32 	%p27, %r122, %r230;
	@%p27 bra 	$L__BB2_86;
	st.global.f32 	[%rd9+224], %f2795;
$L__BB2_86:
	ld.param.u32 	%r231, [_Z8mykernelPfS_iiii_param_2];
	add.s32 	%r63, %r47, 24;
	add.s32 	%r64, %r62, %r58;
	max.s32 	%r123, %r63, %r95;
	setp.ge.s32 	%p28, %r123, %r231;
	@%p28 bra 	$L__BB2_88;
	add.s32 	%r124, %r95, %r64;
	mul.wide.s32 	%rd41, %r124, 4;
	add.s64 	%rd42, %rd8, %rd41;
	st.global.f32 	[%rd42], %f2794;
$L__BB2_88:
	ld.param.u32 	%r232, [_Z8mykernelPfS_iiii_param_2];
	max.s32 	%r125, %r63, %r50;
	setp.ge.s32 	%p29, %r125, %r232;
	cvt.s64.s32 	%rd43, %r64;
	add.s64 	%rd44, %rd5, %rd43;
	shl.b64 	%rd45, %rd44, 2;
	add.s64 	%rd10, %rd8, %rd45;
	@%p29 bra 	$L__BB2_90;
	st.global.f32 	[%rd10+32], %f2793;
$L__BB2_90:
	ld.param.u32 	%r233, [_Z8mykernelPfS_iiii_param_2];
	max.s32 	%r126, %r63, %r51;
	setp.ge.s32 	%p30, %r126, %r233;
	@%p30 bra 	$L__BB2_92;
	st.global.f32 	[%rd10+64], %f2792;
$L__BB2_92:
	ld.param.u32 	%r234, [_Z8mykernelPfS_iiii_param_2];
	max.s32 	%r127, %r63, %r52;
	setp.ge.s32 	%p31, %r127, %r234;
	@%p31 bra 	$L__BB2_94;
	st.global.f32 	[%rd10+96], %f2791;
$L__BB2_94:
	ld.param.u32 	%r235, [_Z8mykernelPfS_iiii_param_2];
	max.s32 	%r128, %r63, %r53;
	setp.ge.s32 	%p32, %r128, %r235;
	@%p32 bra 	$L__BB2_96;
	st.global.f32 	[%rd10+128], %f2790;
$L__BB2_96:
	ld.param.u32 	%r236, [_Z8mykernelPfS_iiii_param_2];
	max.s32 	%r129, %r63, %r54;
	setp.ge.s32 	%p33, %r129, %r236;
	@%p33 bra 	$L__BB2_98;
	st.global.f32 	[%rd10+160], %f2789;
$L__BB2_98:
	ld.param.u32 	%r237, [_Z8mykernelPfS_iiii_param_2];
	max.s32 	%r130, %r63, %r55;
	setp.ge.s32 	%p34, %r130, %r237;
	@%p34 bra 	$L__BB2_100;
	st.global.f32 	[%rd10+192], %f2788;
$L__BB2_100:
	ld.param.u32 	%r238, [_Z8mykernelPfS_iiii_param_2];
	max.s32 	%r131, %r63, %r56;
	setp.ge.s32 	%p35, %r131, %r238;
	@%p35 bra 	$L__BB2_102;
	st.global.f32 	[%rd10+224], %f2787;
$L__BB2_102:
	ld.param.u32 	%r239, [_Z8mykernelPfS_iiii_param_2];
	add.s32 	%r65, %r47, 32;
	shl.b32 	%r132, %r239, 5;
	add.s32 	%r66, %r132, %r49;
	max.s32 	%r133, %r65, %r95;
	setp.ge.s32 	%p36, %r133, %r239;
	@%p36 bra 	$L__BB2_104;
	add.s32 	%r134, %r95, %r66;
	mul.wide.s32 	%rd46, %r134, 4;
	add.s64 	%rd47, %rd8, %rd46;
	st.global.f32 	[%rd47], %f2786;
$L__BB2_104:
	ld.param.u32 	%r240, [_Z8mykernelPfS_iiii_param_2];
	max.s32 	%r135, %r65, %r50;
	setp.ge.s32 	%p37, %r135, %r240;
	cvt.s64.s32 	%rd48, %r66;
	add.s64 	%rd49, %rd5, %rd48;
	shl.b64 	%rd50, %rd49, 2;
	add.s64 	%rd11, %rd8, %rd50;
	@%p37 bra 	$L__BB2_106;
	st.global.f32 	[%rd11+32], %f2785;
$L__BB2_106:
	ld.param.u32 	%r241, [_Z8mykernelPfS_iiii_param_2];
	max.s32 	%r136, %r65, %r51;
	setp.ge.s32 	%p38, %r136, %r241;
	@%p38 bra 	$L__BB2_108;
	st.global.f32 	[%rd11+64], %f2784;
$L__BB2_108:
	ld.param.u32 	%r242, [_Z8mykernelPfS_iiii_param_2];
	max.s32 	%r137, %r65, %r52;
	setp.ge.s32 	%p39, %r137, %r242;
	@%p39 bra 	$L__BB2_110;
	st.global.f32 	[%rd11+96], %f2783;
$L__BB2_110:
	ld.param.u32 	%r243, [_Z8mykernelPfS_iiii_param_2];
	max.s32 	%r138, %r65, %r53;
	setp.ge.s32 	%p40, %r138, %r243;
	@%p40 bra 	$L__BB2_112;
	st.global.f32 	[%rd11+128], %f2782;
$L__BB2_112:
	ld.param.u32 	%r244, [_Z8mykernelPfS_iiii_param_2];
	max.s32 	%r139, %r65, %r54;
	setp.ge.s32 	%p41, %r139, %r244;
	@%p41 bra 	$L__BB2_114;
	st.global.f32 	[%rd11+160], %f2781;
$L__BB2_114:
	ld.param.u32 	%r245, [_Z8mykernelPfS_iiii_param_2];
	max.s32 	%r140, %r65, %r55;
	setp.ge.s32 	%p42, %r140, %r245;
	@%p42 bra 	$L__BB2_116;
	st.global.f32 	[%rd11+192], %f2780;
$L__BB2_116:
	ld.param.u32 	%r246, [_Z8mykernelPfS_iiii_param_2];
	max.s32 	%r141, %r65, %r56;
	setp.ge.s32 	%p43, %r141, %r246;
	@%p43 bra 	$L__BB2_118;
	st.global.f32 	[%rd11+224], %f2779;
$L__BB2_118:
	ld.param.u32 	%r247, [_Z8mykernelPfS_iiii_param_2];
	add.s32 	%r67, %r47, 40;
	add.s32 	%r68, %r66, %r58;
	max.s32 	%r142, %r67, %r95;
	setp.ge.s32 	%p44, %r142, %r247;
	@%p44 bra 	$L__BB2_120;
	add.s32 	%r143, %r95, %r68;
	mul.wide.s32 	%rd51, %r143, 4;
	add.s64 	%rd52, %rd8, %rd51;
	st.global.f32 	[%rd52], %f2778;
$L__BB2_120:
	ld.param.u32 	%r248, [_Z8mykernelPfS_iiii_param_2];
	max.s32 	%r144, %r67, %r50;
	setp.ge.s32 	%p45, %r144, %r248;
	cvt.s64.s32 	%rd53, %r68;
	add.s64 	%rd54, %rd5, %rd53;
	shl.b64 	%rd55, %rd54, 2;
	add.s64 	%rd12, %rd8, %rd55;
	@%p45 bra 	$L__BB2_122;
	st.global.f32 	[%rd12+32], %f2777;
$L__BB2_122:
	ld.param.u32 	%r249, [_Z8mykernelPfS_iiii_param_2];
	max.s32 	%r145, %r67, %r51;
	setp.ge.s32 	%p46, %r145, %r249;
	@%p46 bra 	$L__BB2_124;
	st.global.f32 	[%rd12+64], %f2776;
$L__BB2_124:
	ld.param.u32 	%r250, [_Z8mykernelPfS_iiii_param_2];
	max.s32 	%r146, %r67, %r52;
	setp.ge.s32 	%p47, %r146, %r250;
	@%p47 bra 	$L__BB2_126;
	st.global.f32 	[%rd12+96], %f2775;
$L__BB2_126:
	ld.param.u32 	%r251, [_Z8mykernelPfS_iiii_param_2];
	max.s32 	%r147, %r67, %r53;
	setp.ge.s32 	%p48, %r147, %r251;
	@%p48 bra 	$L__BB2_128;
	st.global.f32 	[%rd12+128], %f2774;
$L__BB2_128:
	ld.param.u32 	%r252, [_Z8mykernelPfS_iiii_param_2];
	max.s32 	%r148, %r67, %r54;
	setp.ge.s32 	%p49, %r148, %r252;
	@%p49 bra 	$L__BB2_130;
	st.global.f32 	[%rd12+160], %f2773;
$L__BB2_130:
	ld.param.u32 	%r253, [_Z8mykernelPfS_iiii_param_2];
	max.s32 	%r149, %r67, %r55;
	setp.ge.s32 	%p50, %r149, %r253;
	@%p50 bra 	$L__BB2_132;
	st.global.f32 	[%rd12+192], %f2772;
$L__BB2_132:
	ld.param.u32 	%r254, [_Z8mykernelPfS_iiii_param_2];
	max.s32 	%r150, %r67, %r56;
	setp.ge.s32 	%p51, %r150, %r254;
	@%p51 bra 	$L__BB2_134;
	st.global.f32 	[%rd12+224], %f2771;
$L__BB2_134:
	ld.param.u32 	%r255, [_Z8mykernelPfS_iiii_param_2];
	add.s32 	%r69, %r47, 48;
	add.s32 	%r70, %r61, %r66;
	max.s32 	%r151, %r69, %r95;
	setp.ge.s32 	%p52, %r151, %r255;
	@%p52 bra 	$L__BB2_136;
	add.s32 	%r152, %r95, %r70;
	mul.wide.s32 	%rd56, %r152, 4;
	add.s64 	%rd57, %rd8, %rd56;
	st.global.f32 	[%rd57], %f2770;
$L__BB2_136:
	ld.param.u32 	%r256, [_Z8mykernelPfS_iiii_param_2];
	max.s32 	%r153, %r69, %r50;
	setp.ge.s32 	%p53, %r153, %r256;
	cvt.s64.s32 	%rd58, %r70;
	add.s64 	%rd59, %rd5, %rd58;
	shl.b64 	%rd60, %rd59, 2;
	add.s64 	%rd13, %rd8, %rd60;
	@%p53 bra 	$L__BB2_138;
	st.global.f32 	[%rd13+32], %f2769;
$L__BB2_138:
	ld.param.u32 	%r257, [_Z8mykernelPfS_iiii_param_2];
	max.s32 	%r154, %r69, %r51;
	setp.ge.s32 	%p54, %r154, %r257;
	@%p54 bra 	$L__BB2_140;
	st.global.f32 	[%rd13+64], %f2768;
$L__BB2_140:
	ld.param.u32 	%r258, [_Z8mykernelPfS_iiii_param_2];
	max.s32 	%r155, %r69, %r52;
	setp.ge.s32 	%p55, %r155, %r258;
	@%p55 bra 	$L__BB2_142;
	st.global.f32 	[%rd13+96], %f2767;
$L__BB2_142:
	ld.param.u32 	%r259, [_Z8mykernelPfS_iiii_param_2];
	max.s32 	%r156, %r69, %r53;
	setp.ge.s32 	%p56, %r156, %r259;
	@%p56 bra 	$L__BB2_144;
	st.global.f32 	[%rd13+128], %f2766;
$L__BB2_144:
	ld.param.u32 	%r260, [_Z8mykernelPfS_iiii_param_2];
	max.s32 	%r157, %r69, %r54;
	setp.ge.s32 	%p57, %r157, %r260;
	@%p57 bra 	$L__BB2_146;
	st.global.f32 	[%rd13+160], %f2765;
$L__BB2_146:
	ld.param.u32 	%r261, [_Z8mykernelPfS_iiii_param_2];
	max.s32 	%r158, %r69, %r55;
	setp.ge.s32 	%p58, %r158, %r261;
	@%p58 bra 	$L__BB2_148;
	st.global.f32 	[%rd13+192], %f2764;
$L__BB2_148:
	ld.param.u32 	%r262, [_Z8mykernelPfS_iiii_param_2];
	max.s32 	%r159, %r69, %r56;
	setp.ge.s32 	%p59, %r159, %r262;
	@%p59 bra 	$L__BB2_150;
	st.global.f32 	[%rd13+224], %f2763;
$L__BB2_150:
	ld.param.u32 	%r263, [_Z8mykernelPfS_iiii_param_2];
	add.s32 	%r71, %r47, 56;
	add.s32 	%r72, %r70, %r58;
	max.s32 	%r160, %r71, %r95;
	setp.ge.s32 	%p60, %r160, %r263;
	@%p60 bra 	$L__BB2_152;
	add.s32 	%r161, %r95, %r72;
	mul.wide.s32 	%rd61, %r161, 4;
	add.s64 	%rd62, %rd8, %rd61;
	st.global.f32 	[%rd62], %f2819;
$L__BB2_152:
	ld.param.u32 	%r264, [_Z8mykernelPfS_iiii_param_2];
	max.s32 	%r162, %r71, %r50;
	setp.ge.s32 	%p61, %r162, %r264;
	cvt.s64.s32 	%rd63, %r72;
	add.s64 	%rd64, %rd5, %rd63;
	shl.b64 	%rd65, %rd64, 2;
	add.s64 	%rd14, %rd8, %rd65;
	@%p61 bra 	$L__BB2_154;
	st.global.f32 	[%rd14+32], %f2820;
$L__BB2_154:
	ld.param.u32 	%r265, [_Z8mykernelPfS_iiii_param_2];
	max.s32 	%r163, %r71, %r51;
	setp.ge.s32 	%p62, %r163, %r265;
	@%p62 bra 	$L__BB2_156;
	st.global.f32 	[%rd14+64], %f2821;
$L__BB2_156:
	ld.param.u32 	%r266, [_Z8mykernelPfS_iiii_param_2];
	max.s32 	%r164, %r71, %r52;
	setp.ge.s32 	%p63, %r164, %r266;
	@%p63 bra 	$L__BB2_158;
	st.global.f32 	[%rd14+96], %f2822;
$L__BB2_158:
	ld.param.u32 	%r267, [_Z8mykernelPfS_iiii_param_2];
	max.s32 	%r165, %r71, %r53;
	setp.ge.s32 	%p64, %r165, %r267;
	@%p64 bra 	$L__BB2_160;
	st.global.f32 	[%rd14+128], %f2823;
$L__BB2_160:
	ld.param.u32 	%r268, [_Z8mykernelPfS_iiii_param_2];
	max.s32 	%r166, %r71, %r54;
	setp.ge.s32 	%p65, %r166, %r268;
	@%p65 bra 	$L__BB2_162;
	st.global.f32 	[%rd14+160], %f2824;
$L__BB2_162:
	ld.param.u32 	%r269, [_Z8mykernelPfS_iiii_param_2];
	max.s32 	%r167, %r71, %r55;
	setp.ge.s32 	%p66, %r167, %r269;
	@%p66 bra 	$L__BB2_164;
	st.global.f32 	[%rd14+192], %f2825;
$L__BB2_164:
	ld.param.u32 	%r270, [_Z8mykernelPfS_iiii_param_2];
	max.s32 	%r168, %r71, %r56;
	setp.ge.s32 	%p67, %r168, %r270;
	@%p67 bra 	$L__BB2_166;
	st.global.f32 	[%rd14+224], %f2826;
$L__BB2_166:
	ret;

}
.func  (.param .b64 func_retval0) __internal_accurate_pow(
	.param .b64 __internal_accurate_pow_param_0
)
{
	.reg .pred 	%p<8>;
	.reg .b32 	%r<49>;
	.reg .b32 	%f<3>;
	.reg .b64 	%fd<109>;

	ld.param.f64 	%fd10, [__internal_accurate_pow_param_0];
	{
	.reg .b32 %temp; 
	mov.b64 	{%temp, %r46}, %fd10;
	}
	{
	.reg .b32 %temp; 
	mov.b64 	{%r45, %temp}, %fd10;
	}
	shr.u32 	%r47, %r46, 20;
	setp.gt.u32 	%p1, %r46, 1048575;
	@%p1 bra 	$L__BB3_2;
	mul.f64 	%fd11, %fd10, 0d4350000000000000;
	{
	.reg .b32 %temp; 
	mov.b64 	{%temp, %r46}, %fd11;
	}
	{
	.reg .b32 %temp; 
	mov.b64 	{%r45, %temp}, %fd11;
	}
	shr.u32 	%r16, %r46, 20;
	add.s32 	%r47, %r16, -54;
$L__BB3_2:
	add.s32 	%r48, %r47, -1023;
	and.b32  	%r17, %r46, -2146435073;
	or.b32  	%r18, %r17, 1072693248;
	mov.b64 	%fd107, {%r45, %r18};
	setp.lt.u32 	%p2, %r18, 1073127583;
	@%p2 bra 	$L__BB3_4;
	{
	.reg .b32 %temp; 
	mov.b64 	{%r19, %temp}, %fd107;
	}
	{
	.reg .b32 %temp; 
	mov.b64 	{%temp, %r20}, %fd107;
	}
	add.s32 	%r21, %r20, -1048576;
	mov.b64 	%fd107, {%r19, %r21};
	add.s32 	%r48, %r47, -1022;
$L__BB3_4:
	add.f64 	%fd12, %fd107, 0dBFF0000000000000;
	add.f64 	%fd13, %fd107, 0d3FF0000000000000;
	rcp.approx.ftz.f64 	%fd14, %fd13;
	neg.f64 	%fd15, %fd13;
	fma.rn.f64 	%fd16, %fd15, %fd14, 0d3FF0000000000000;
	fma.rn.f64 	%fd17, %fd16, %fd16, %fd16;
	fma.rn.f64 	%fd18, %fd17, %fd14, %fd14;
	mul.f64 	%fd19, %fd12, %fd18;
	fma.rn.f64 	%fd20, %fd12, %fd18, %fd19;
	mul.f64 	%fd21, %fd20, %fd20;
	fma.rn.f64 	%fd22, %fd21, 0d3EB0F5FF7D2CAFE2, 0d3ED0F5D241AD3B5A;
	fma.rn.f64 	%fd23, %fd22, %fd21, 0d3EF3B20A75488A3F;
	fma.rn.f64 	%fd24, %fd23, %fd21, 0d3F1745CDE4FAECD5;
	fma.rn.f64 	%fd25, %fd24, %fd21, 0d3F3C71C7258A578B;
	fma.rn.f64 	%fd26, %fd25, %fd21, 0d3F6249249242B910;
	fma.rn.f64 	%fd27, %fd26, %fd21, 0d3F89999999999DFB;
	sub.f64 	%fd28, %fd12, %fd20;
	add.f64 	%fd29, %fd28, %fd28;
	neg.f64 	%fd30, %fd20;
	fma.rn.f64 	%fd31, %fd30, %fd12, %fd29;
	mul.f64 	%fd32, %fd18, %fd31;
	fma.rn.f64 	%fd33, %fd21, %fd27, 0d3FB5555555555555;
	mov.f64 	%fd34, 0d3FB5555555555555;
	sub.f64 	%fd35, %fd34, %fd33;
	fma.rn.f64 	%fd36, %fd21, %fd27, %fd35;
	add.f64 	%fd37, %fd36, 0dBC46A4CB00B9E7B0;
	add.f64 	%fd38, %fd33, %fd37;
	sub.f64 	%fd39, %fd33, %fd38;
	add.f64 	%fd40, %fd37, %fd39;
	mul.rn.f64 	%fd41, %fd20, %fd20;
	neg.f64 	%fd42, %fd41;
	fma.rn.f64 	%fd43, %fd20, %fd20, %fd42;
	{
	.reg .b32 %temp; 
	mov.b64 	{%r22, %temp}, %fd32;
	}
	{
	.reg .b32 %temp; 
	mov.b64 	{%temp, %r23}, %fd32;
	}
	add.s32 	%r24, %r23, 1048576;
	mov.b64 	%fd44, {%r22, %r24};
	fma.rn.f64 	%fd45, %fd20, %fd44, %fd43;
	mul.rn.f64 	%fd46, %fd41, %fd20;
	neg.f64 	%fd47, %fd46;
	fma.rn.f64 	%fd48, %fd41, %fd20, %fd47;
	fma.rn.f64 	%fd49, %fd41, %fd32, %fd48;
	fma.rn.f64 	%fd50, %fd45, %fd20, %fd49;
	mul.rn.f64 	%fd51, %fd38, %fd46;
	neg.f64 	%fd52, %fd51;
	fma.rn.f64 	%fd53, %fd38, %fd46, %fd52;
	fma.rn.f64 	%fd54, %fd38, %fd50, %fd53;
	fma.rn.f64 	%fd55, %fd40, %fd46, %fd54;
	add.f64 	%fd56, %fd51, %fd55;
	sub.f64 	%fd57, %fd51, %fd56;
	add.f64 	%fd58, %fd55, %fd57;
	add.f64 	%fd59, %fd20, %fd56;
	sub.f64 	%fd60, %fd20, %fd59;
	add.f64 	%fd61, %fd56, %fd60;
	add.f64 	%fd62, %fd58, %fd61;
	add.f64 	%fd63, %fd32, %fd62;
	add.f64 	%fd64, %fd59, %fd63;
	sub.f64 	%fd65, %fd59, %fd64;
	add.f64 	%fd66, %fd63, %fd65;
	xor.b32  	%r25, %r48, -2147483648;
	mov.b32 	%r26, 1127219200;
	mov.b64 	%fd67, {%r25, %r26};
	mov.b32 	%r27, -2147483648;
	mov.b64 	%fd68, {%r27, %r26};
	sub.f64 	%fd69, %fd67, %fd68;
	fma.rn.f64 	%fd70, %fd69, 0d3FE62E42FEFA39EF, %fd64;
	fma.rn.f64 	%fd71, %fd69, 0dBFE62E42FEFA39EF, %fd70;
	sub.f64 	%fd72, %fd71, %fd64;
	sub.f64 	%fd73, %fd66, %fd72;
	fma.rn.f64 	%fd74, %fd69, 0d3C7ABC9E3B39803F, %fd73;
	add.f64 	%fd75, %fd70, %fd74;
	sub.f64 	%fd76, %fd70, %fd75;
	add.f64 	%fd77, %fd74, %fd76;
	mov.f64 	%fd78, 0d4000000000000000;
	{
	.reg .b32 %temp; 
	mov.b64 	{%temp, %r28}, %fd78;
	}
	{
	.reg .b32 %temp; 
	mov.b64 	{%r29, %temp}, %fd78;
	}
	shl.b32 	%r30, %r28, 1;
	setp.gt.u32 	%p3, %r30, -33554433;
	and.b32  	%r31, %r28, -15728641;
	selp.b32 	%r32, %r31, %r28, %p3;
	mov.b64 	%fd79, {%r29, %r32};
	mul.rn.f64 	%fd80, %fd75, %fd79;
	neg.f64 	%fd81, %fd80;
	fma.rn.f64 	%fd82, %fd75, %fd79, %fd81;
	fma.rn.f64 	%fd83, %fd77, %fd79, %fd82;
	add.f64 	%fd4, %fd80, %fd83;
	sub.f64 	%fd84, %fd80, %fd4;
	add.f64 	%fd5, %fd83, %fd84;
	fma.rn.f64 	%fd85, %fd4, 0d3FF71547652B82FE, 0d4338000000000000;
	{
	.reg .b32 %temp; 
	mov.b64 	{%r13, %temp}, %fd85;
	}
	mov.f64 	%fd86, 0dC338000000000000;
	add.rn.f64 	%fd87, %fd85, %fd86;
	fma.rn.f64 	%fd88, %fd87, 0dBFE62E42FEFA39EF, %fd4;
	fma.rn.f64 	%fd89, %fd87, 0dBC7ABC9E3B39803F, %fd88;
	fma.rn.f64 	%fd90, %fd89, 0d3E5ADE1569CE2BDF, 0d3E928AF3FCA213EA;
	fma.rn.f64 	%fd91, %fd90, %fd89, 0d3EC71DEE62401315;
	fma.rn.f64 	%fd92, %fd91, %fd89, 0d3EFA01997C89EB71;
	fma.rn.f64 	%fd93, %fd92, %fd89, 0d3F2A01A014761F65;
	fma.rn.f64 	%fd94, %fd93, %fd89, 0d3F56C16C1852B7AF;
	fma.rn.f64 	%fd95, %fd94, %fd89, 0d3F81111111122322;
	fma.rn.f64 	%fd96, %fd95, %fd89, 0d3FA55555555502A1;
	fma.rn.f64 	%fd97, %fd96, %fd89, 0d3FC5555555555511;
	fma.rn.f64 	%fd98, %fd97, %fd89, 0d3FE000000000000B;
	fma.rn.f64 	%fd99, %fd98, %fd89, 0d3FF0000000000000;
	fma.rn.f64 	%fd100, %fd99, %fd89, 0d3FF0000000000000;
	{
	.reg .b32 %temp; 
	mov.b64 	{%r14, %temp}, %fd100;
	}
	{
	.reg .b32 %temp; 
	mov.b64 	{%temp, %r15}, %fd100;
	}
	shl.b32 	%r33, %r13, 20;
	add.s32 	%r34, %r33, %r15;
	mov.b64 	%fd108, {%r14, %r34};
	{
	.reg .b32 %temp; 
	mov.b64 	{%temp, %r35}, %fd4;
	}
	mov.b32 	%f2, %r35;
	abs.f32 	%f1, %f2;
	setp.lt.f32 	%p4, %f1, 0f4086232B;
	@%p4 bra 	$L__BB3_7;
	setp.lt.f64 	%p5, %fd4, 0d0000000000000000;
	add.f64 	%fd101, %fd4, 0d7FF0000000000000;
	selp.f64 	%fd108, 0d0000000000000000, %fd101, %p5;
	setp.geu.f32 	%p6, %f1, 0f40874800;
	@%p6 bra 	$L__BB3_7;
	shr.u32 	%r36, %r13, 31;
	add.s32 	%r37, %r13, %r36;
	shr.s32 	%r38, %r37, 1;
	shl.b32 	%r39, %r38, 20;
	add.s32 	%r40, %r15, %r39;
	mov.b64 	%fd102, {%r14, %r40};
	sub.s32 	%r41, %r13, %r38;
	shl.b32 	%r42, %r41, 20;
	add.s32 	%r43, %r42, 1072693248;
	mov.b32 	%r44, 0;
	mov.b64 	%fd103, {%r44, %r43};
	mul.f64 	%fd108, %fd103, %fd102;
$L__BB3_7:
	abs.f64 	%fd104, %fd108;
	setp.eq.f64 	%p7, %fd104, 0d7FF0000000000000;
	fma.rn.f64 	%fd105, %fd108, %fd5, %fd108;
	selp.f64 	%fd106, %fd108, %fd105, %p7;
	st.param.f64 	[func_retval0], %fd106;
	ret;

}


// ===== COMPILED SASS (sm_100) =====

	.target	sm_100

	.elftype	@"ET_EXEC"


//--------------------- .note.nv.tkinfo           --------------------------
	.section	.note.nv.tkinfo,"",@"SHT_NOTE"
	.sectionflags	@"SHF_NOTE_NV_TKINFO"
	.tkinfo
        /*0018*/ 	.word	0x00000002
        /*0030*/ 	.string	""
        /*0030*/ 	.string	"ptxas"
        /*0030*/ 	.string	"Cuda compilation tools, release 13.0, V13.0.88"
        /*0030*/ 	.string	"Build cuda_13.0.r13.0/compiler.36424714_0"
        /*0030*/ 	.string	"-arch sm_100 -m 64 "



//--------------------- .note.nv.cuinfo           --------------------------
	.section	.note.nv.cuinfo,"",@"SHT_NOTE"
	.sectionflags	@"SHF_NOTE_NV_CUINFO"
        /*0018*/ 	.short	0x0002
        /*001a*/ 	.short	0x0064
        /*001c*/ 	.short	0x0082
	.zero		2


//--------------------- .nv.info                  --------------------------
	.section	.nv.info,"",@"SHT_CUDA_INFO"
	.align	4


	//----- nvinfo : EIATTR_REGCOUNT
	.align		4
        /*0000*/ 	.byte	0x04, 0x2f
        /*0002*/ 	.short	(.L_1 - .L_0)
	.align		4
.L_0:
        /*0004*/ 	.word	index@(_Z11myPadKernelPfiiii)
        /*0008*/ 	.word	0x00000016


	//----- nvinfo : EIATTR_FRAME_SIZE
	.align		4
.L_1:
        /*000c*/ 	.byte	0x04, 0x11
        /*000e*/ 	.short	(.L_3 - .L_2)
	.align		4
.L_2:
        /*0010*/ 	.word	index@(_Z11myPadKernelPfiiii)
        /*0014*/ 	.word	0x00000000


	//----- nvinfo : EIATTR_REGCOUNT
	.align		4
.L_3:
        /*0018*/ 	.byte	0x04, 0x2f
        /*001a*/ 	.short	(.L_5 - .L_4)
	.align		4
.L_4:
        /*001c*/ 	.word	index@(_Z12myNormKernelPfS_iii)
        /*0020*/ 	.word	0x00000020


	//----- nvinfo : EIATTR_FRAME_SIZE
	.align		4
.L_5:
        /*0024*/ 	.byte	0x04, 0x11
        /*0026*/ 	.short	(.L_7 - .L_6)
	.align		4
.L_6:
        /*0028*/ 	.word	index@($_Z12myNormKernelPfS_iii$__internal_accurate_pow)
        /*002c*/ 	.word	0x00000000


	//----- nvinfo : EIATTR_FRAME_SIZE
	.align		4
.L_7:
        /*0030*/ 	.byte	0x04, 0x11
        /*0032*/ 	.short	(.L_9 - .L_8)
	.align		4
.L_8:
        /*0034*/ 	.word	index@($__internal_1_$__cuda_sm3x_div_rn_noftz_f32_slowpath)
        /*0038*/ 	.word	0x00000000


	//----- nvinfo : EIATTR_FRAME_SIZE
	.align		4
.L_9:
        /*003c*/ 	.byte	0x04, 0x11
        /*003e*/ 	.short	(.L_11 - .L_10)
	.align		4
.L_10:
        /*0040*/ 	.word	index@($__internal_0_$__cuda_sm20_sqrt_rn_f32_slowpath)
        /*0044*/ 	.word	0x00000000


	//----- nvinfo : EIATTR_FRAME_SIZE
	.align		4
.L_11:
        /*0048*/ 	.byte	0x04, 0x11
        /*004a*/ 	.short	(.L_13 - .L_12)
	.align		4
.L_12:
        /*004c*/ 	.word	index@(_Z12myNormKernelPfS_iii)
        /*0050*/ 	.word	0x00000000


	//----- nvinfo : EIATTR_REGCOUNT
	.align		4
.L_13:
        /*0054*/ 	.byte	0x04, 0x2f
        /*0056*/ 	.short	(.L_15 - .L_14)
	.align		4
.L_14:
        /*0058*/ 	.word	index@(_Z8mykernelPfS_iiii)
        /*005c*/ 	.word	0x0000006a


	//----- nvinfo : EIATTR_FRAME_SIZE
	.align		4
.L_15:
        /*0060*/ 	.byte	0x04, 0x11
        /*0062*/ 	.short	(.L_17 - .L_16)
	.align		4
.L_16:
        /*0064*/ 	.word	index@(_Z8mykernelPfS_iiii)
        /*0068*/ 	.word	0x00000000


	//----- nvinfo : EIATTR_MIN_STACK_SIZE
	.align		4
.L_17:
        /*006c*/ 	.byte	0x04, 0x12
        /*006e*/ 	.short	(.L_19 - .L_18)
	.align		4
.L_18:
        /*0070*/ 	.word	index@(_Z8mykernelPfS_iiii)
        /*0074*/ 	.word	0x00000000


	//----- nvinfo : EIATTR_MIN_STACK_SIZE
	.align		4
.L_19:
        /*0078*/ 	.byte	0x04, 0x12
        /*007a*/ 	.short	(.L_21 - .L_20)
	.align		4
.L_20:
        /*007c*/ 	.word	index@(_Z12myNormKernelPfS_iii)
        /*0080*/ 	.word	0x00000000


	//----- nvinfo : EIATTR_MIN_STACK_SIZE
	.align		4
.L_21:
        /*0084*/ 	.byte	0x04, 0x12
        /*0086*/ 	.short	(.L_23 - .L_22)
	.align		4
.L_22:
        /*0088*/ 	.word	index@(_Z11myPadKernelPfiiii)
        /*008c*/ 	.word	0x00000000
.L_23:


//--------------------- .nv.compat                --------------------------
	.section	.nv.compat,"",@"SHT_CUDA_COMPAT_INFO"
	.align	4
        /*0000*/ 	.byte	0x02, 0x09, 0x00, 0x00, 0x02, 0x02, 0x01, 0x00, 0x02, 0x05, 0x05, 0x00, 0x03, 0x07, 0x01, 0x01
        /*0010*/ 	.byte	0x02, 0x03, 0x00, 0x00, 0x02, 0x06, 0x01, 0x00, 0x04, 0x0b, 0x08, 0x00, 0x01, 0x00, 0x00, 0x00
        /*0020*/ 	.byte	0x00, 0x00, 0x00, 0x00


//--------------------- .nv.info._Z8mykernelPfS_iiii --------------------------
	.section	.nv.info._Z8mykernelPfS_iiii,"",@"SHT_CUDA_INFO"
	.sectionflags	@""
	.align	4


	//----- nvinfo : EIATTR_CUDA_API_VERSION
	.align		4
        /*0000*/ 	.byte	0x04, 0x37
        /*0002*/ 	.short	(.L_25 - .L_24)
.L_24:
        /*0004*/ 	.word	0x00000082


	//----- nvinfo : EIATTR_KPARAM_INFO
	.align		4
.L_25:
        /*0008*/ 	.byte	0x04, 0x17
        /*000a*/ 	.short	(.L_27 - .L_26)
.L_26:
        /*000c*/ 	.word	0x00000000
        /*0010*/ 	.short	0x0005
        /*0012*/ 	.short	0x001c
        /*0014*/ 	.byte	0x00, 0xf0, 0x11, 0x00


	//----- nvinfo : EIATTR_KPARAM_INFO
	.align		4
.L_27:
        /*0018*/ 	.byte	0x04, 0x17
        /*001a*/ 	.short	(.L_29 - .L_28)
.L_28:
        /*001c*/ 	.word	0x00000000
        /*0020*/ 	.short	0x0004
        /*0022*/ 	.short	0x0018
        /*0024*/ 	.byte	0x00, 0xf0, 0x11, 0x00


	//----- nvinfo : EIATTR_KPARAM_INFO
	.align		4
.L_29:
        /*0028*/ 	.byte	0x04, 0x17
        /*002a*/ 	.short	(.L_31 - .L_30)
.L_30:
        /*002c*/ 	.word	0x00000000
        /*0030*/ 	.short	0x0003
        /*0032*/ 	.short	0x0014
        /*0034*/ 	.byte	0x00, 0xf0, 0x11, 0x00


	//----- nvinfo : EIATTR_KPARAM_INFO
	.align		4
.L_31:
        /*0038*/ 	.byte	0x04, 0x17
        /*003a*/ 	.short	(.L_33 - .L_32)
.L_32:
        /*003c*/ 	.word	0x00000000
        /*0040*/ 	.short	0x0002
        /*0042*/ 	.short	0x0010
        /*0044*/ 	.byte	0x00, 0xf0, 0x11, 0x00


	//----- nvinfo : EIATTR_KPARAM_INFO
	.align		4
.L_33:
        /*0048*/ 	.byte	0x04, 0x17
        /*004a*/ 	.short	(.L_35 - .L_34)
.L_34:
        /*004c*/ 	.word	0x00000000
        /*0050*/ 	.short	0x0001
        /*0052*/ 	.short	0x0008
        /*0054*/ 	.byte	0x00, 0xf5, 0x21, 0x00


	//----- nvinfo : EIATTR_KPARAM_INFO
	.align		4
.L_35:
        /*0058*/ 	.byte	0x04, 0x17
        /*005a*/ 	.short	(.L_37 - .L_36)
.L_36:
        /*005c*/ 	.word	0x00000000
        /*0060*/ 	.short	0x0000
        /*0062*/ 	.short	0x0000
        /*0064*/ 	.byte	0x00, 0xf5, 0x21, 0x00


	//----- nvinfo : EIATTR_SPARSE_MMA_MASK
	.align		4
.L_37:
        /*0068*/ 	.byte	0x03, 0x50
        /*006a*/ 	.short	0x0000


	//----- nvinfo : EIATTR_MAXREG_COUNT
	.align		4
        /*006c*/ 	.byte	0x03, 0x1b
        /*006e*/ 	.short	0x00ff


	//----- nvinfo : EIATTR_NUM_BARRIERS
	.align		4
        /*0070*/ 	.byte	0x02, 0x4c
        /*0072*/ 	.byte	0x01
	.zero		1


	//----- nvinfo : EIATTR_MERCURY_ISA_VERSION
	.align		4
        /*0074*/ 	.byte	0x03, 0x5f
        /*0076*/ 	.short	0x0101


	//----- nvinfo : EIATTR_VRC_CTA_INIT_COUNT
	.align		4
        /*0078*/ 	.byte	0x02, 0x4a
	.zero		1
	.zero		1


	//----- nvinfo : EIATTR_EXIT_INSTR_OFFSETS
	.align		4
        /*007c*/ 	.byte	0x04, 0x1c
        /*007e*/ 	.short	(.L_39 - .L_38)


	//   ....[0]....
.L_38:
        /*0080*/ 	.word	0x000006f0


	//   ....[1]....
        /*0084*/ 	.word	0x0000a590


	//   ....[2]....
        /*0088*/ 	.word	0x0000a5b0


	//----- nvinfo : EIATTR_CBANK_PARAM_SIZE
	.align		4
.L_39:
        /*008c*/ 	.byte	0x03, 0x19
        /*008e*/ 	.short	0x0020


	//----- nvinfo : EIATTR_PARAM_CBANK
	.align		4
        /*0090*/ 	.byte	0x04, 0x0a
        /*0092*/ 	.short	(.L_41 - .L_40)
	.align		4
.L_40:
        /*0094*/ 	.word	index@(.nv.constant0._Z8mykernelPfS_iiii)
        /*0098*/ 	.short	0x0380
        /*009a*/ 	.short	0x0020


	//----- nvinfo : EIATTR_SW_WAR
	.align		4
.L_41:
        /*009c*/ 	.byte	0x04, 0x36
        /*009e*/ 	.short	(.L_43 - .L_42)
.L_42:
        /*00a0*/ 	.word	0x00000008
.L_43:


//--------------------- .nv.info._Z12myNormKernelPfS_iii --------------------------
	.section	.nv.info._Z12myNormKernelPfS_iii,"",@"SHT_CUDA_INFO"
	.sectionflags	@""
	.align	4


	//----- nvinfo : EIATTR_CUDA_API_VERSION
	.align		4
        /*0000*/ 	.byte	0x04, 0x37
        /*0002*/ 	.short	(.L_45 - .L_44)
.L_44:
        /*0004*/ 	.word	0x00000082


	//----- nvinfo : EIATTR_KPARAM_INFO
	.align		4
.L_45:
        /*0008*/ 	.byte	0x04, 0x17
        /*000a*/ 	.short	(.L_47 - .L_46)
.L_46:
        /*000c*/ 	.word	0x00000000
        /*0010*/ 	.short	0x0004
        /*0012*/ 	.short	0x0018
        /*0014*/ 	.byte	0x00, 0xf0, 0x11, 0x00


	//----- nvinfo : EIATTR_KPARAM_INFO
	.align		4
.L_47:
        /*0018*/ 	.byte	0x04, 0x17
        /*001a*/ 	.short	(.L_49 - .L_48)
.L_48:
        /*001c*/ 	.word	0x00000000
        /*0020*/ 	.short	0x0003
        /*0022*/ 	.short	0x0014
        /*0024*/ 	.byte	0x00, 0xf0, 0x11, 0x00


	//----- nvinfo : EIATTR_KPARAM_INFO
	.align		4
.L_49:
        /*0028*/ 	.byte	0x04, 0x17
        /*002a*/ 	.short	(.L_51 - .L_50)
.L_50:
        /*002c*/ 	.word	0x00000000
        /*0030*/ 	.short	0x0002
        /*0032*/ 	.short	0x0010
        /*0034*/ 	.byte	0x00, 0xf0, 0x11, 0x00


	//----- nvinfo : EIATTR_KPARAM_INFO
	.align		4
.L_51:
        /*0038*/ 	.byte	0x04, 0x17
        /*003a*/ 	.short	(.L_53 - .L_52)
.L_52:
        /*003c*/ 	.word	0x00000000
        /*0040*/ 	.short	0x0001
        /*0042*/ 	.short	0x0008
        /*0044*/ 	.byte	0x00, 0xf5, 0x21, 0x00


	//----- nvinfo : EIATTR_KPARAM_INFO
	.align		4
.L_53:
        /*0048*/ 	.byte	0x04, 0x17
        /*004a*/ 	.short	(.L_55 - .L_54)
.L_54:
        /*004c*/ 	.word	0x00000000
        /*0050*/ 	.short	0x0000
        /*0052*/ 	.short	0x0000
        /*0054*/ 	.byte	0x00, 0xf5, 0x21, 0x00


	//----- nvinfo : EIATTR_SPARSE_MMA_MASK
	.align		4
.L_55:
        /*0058*/ 	.byte	0x03, 0x50
        /*005a*/ 	.short	0x0000


	//----- nvinfo : EIATTR_MAXREG_COUNT
	.align		4
        /*005c*/ 	.byte	0x03, 0x1b
        /*005e*/ 	.short	0x00ff


	//----- nvinfo : EIATTR_MERCURY_ISA_VERSION
	.align		4
        /*0060*/ 	.byte	0x03, 0x5f
        /*0062*/ 	.short	0x0101


	//----- nvinfo : EIATTR_VRC_CTA_INIT_COUNT
	.align		4
        /*0064*/ 	.byte	0x02, 0x4a
	.zero		1
	.zero		1


	//----- nvinfo : EIATTR_EXIT_INSTR_OFFSETS
	.align		4
        /*0068*/ 	.byte	0x04, 0x1c
        /*006a*/ 	.short	(.L_57 - .L_56)


	//   ....[0]....
.L_56:
        /*006c*/ 	.word	0x00000060


	//   ....[1]....
        /*0070*/ 	.word	0x00001610


	//   ....[2]....
        /*0074*/ 	.word	0x00002010


	//   ....[3]....
        /*0078*/ 	.word	0x00002550


	//   ....[4]....
        /*007c*/ 	.word	0x00002880


	//   ....[5]....
        /*0080*/ 	.word	0x00002a00


	//----- nvinfo : EIATTR_CRS_STACK_SIZE
	.align		4
.L_57:
        /*0084*/ 	.byte	0x04, 0x1e
        /*0086*/ 	.short	(.L_59 - .L_58)
.L_58:
        /*0088*/ 	.word	0x00000000


	//----- nvinfo : EIATTR_CBANK_PARAM_SIZE
	.align		4
.L_59:
        /*008c*/ 	.byte	0x03, 0x19
        /*008e*/ 	.short	0x001c


	//----- nvinfo : EIATTR_PARAM_CBANK
	.align		4
        /*0090*/ 	.byte	0x04, 0x0a
        /*0092*/ 	.short	(.L_61 - .L_60)
	.align		4
.L_60:
        /*0094*/ 	.word	index@(.nv.constant0._Z12myNormKernelPfS_iii)
        /*0098*/ 	.short	0x0380
        /*009a*/ 	.short	0x001c


	//----- nvinfo : EIATTR_SW_WAR
	.align		4
.L_61:
        /*009c*/ 	.byte	0x04, 0x36
        /*009e*/ 	.short	(.L_63 - .L_62)
.L_62:
        /*00a0*/ 	.word	0x00000008
.L_63:


//--------------------- .nv.info._Z11myPadKernelPfiiii --------------------------
	.section	.nv.info._Z11myPadKernelPfiiii,"",@"SHT_CUDA_INFO"
	.sectionflags	@""
	.align	4


	//----- nvinfo : EIATTR_CUDA_API_VERSION
	.align		4
        /*0000*/ 	.byte	0x04, 0x37
        /*0002*/ 	.short	(.L_65 - .L_64)
.L_64:
        /*0004*/ 	.word	0x00000082


	//----- nvinfo : EIATTR_KPARAM_INFO
	.align		4
.L_65:
        /*0008*/ 	.byte	0x04, 0x17
        /*000a*/ 	.short	(.L_67 - .L_66)
.L_66:
        /*000c*/ 	.word	0x00000000
        /*0010*/ 	.short	0x0004
        /*0012*/ 	.short	0x0014
        /*0014*/ 	.byte	0x00, 0xf0, 0x11, 0x00


	//----- nvinfo : EIATTR_KPARAM_INFO
	.align		4
.L_67:
        /*0018*/ 	.byte	0x04, 0x17
        /*001a*/ 	.short	(.L_69 - .L_68)
.L_68:
        /*001c*/ 	.word	0x00000000
        /*0020*/ 	.short	0x0003
        /*0022*/ 	.short	0x0010
        /*0024*/ 	.byte	0x00, 0xf0, 0x11, 0x00


	//----- nvinfo : EIATTR_KPARAM_INFO
	.align		4
.L_69:
        /*0028*/ 	.byte	0x04, 0x17
        /*002a*/ 	.short	(.L_71 - .L_70)
.L_70:
        /*002c*/ 	.word	0x00000000
        /*0030*/ 	.short	0x0002
        /*0032*/ 	.short	0x000c
        /*0034*/ 	.byte	0x00, 0xf0, 0x11, 0x00


	//----- nvinfo : EIATTR_KPARAM_INFO
	.align		4
.L_71:
        /*0038*/ 	.byte	0x04, 0x17
        /*003a*/ 	.short	(.L_73 - .L_72)
.L_72:
        /*003c*/ 	.word	0x00000000
        /*0040*/ 	.short	0x0001
        /*0042*/ 	.short	0x0008
        /*0044*/ 	.byte	0x00, 0xf0, 0x11, 0x00


	//----- nvinfo : EIATTR_KPARAM_INFO
	.align		4
.L_73:
        /*0048*/ 	.byte	0x04, 0x17
        /*004a*/ 	.short	(.L_75 - .L_74)
.L_74:
        /*004c*/ 	.word	0x00000000
        /*0050*/ 	.short	0x0000
        /*0052*/ 	.short	0x0000
        /*0054*/ 	.byte	0x00, 0xf5, 0x21, 0x00


	//----- nvinfo : EIATTR_SPARSE_MMA_MASK
	.align		4
.L_75:
        /*0058*/ 	.byte	0x03, 0x50
        /*005a*/ 	.short	0x0000


	//----- nvinfo : EIATTR_MAXREG_COUNT
	.align		4
        /*005c*/ 	.byte	0x03, 0x1b
        /*005e*/ 	.short	0x00ff


	//----- nvinfo : EIATTR_MERCURY_ISA_VERSION
	.align		4
        /*0060*/ 	.byte	0x03, 0x5f
        /*0062*/ 	.short	0x0101


	//----- nvinfo : EIATTR_VRC_CTA_INIT_COUNT
	.align		4
        /*0064*/ 	.byte	0x02, 0x4a
	.zero		1
	.zero		1


	//----- nvinfo : EIATTR_EXIT_INSTR_OFFSETS
	.align		4
        /*0068*/ 	.byte	0x04, 0x1c
        /*006a*/ 	.short	(.L_77 - .L_76)


	//   ....[0]....
.L_76:
        /*006c*/ 	.word	0x00000030


	//   ....[1]....
        /*0070*/ 	.word	0x00000440


	//   ....[2]....
        /*0074*/ 	.word	0x00000630


	//   ....[3]....
        /*0078*/ 	.word	0x000007a0


	//   ....[4]....
        /*007c*/ 	.word	0x000007f0


	//   ....[5]....
        /*0080*/ 	.word	0x00000840


	//----- nvinfo : EIATTR_CBANK_PARAM_SIZE
	.align		4
.L_77:
        /*0084*/ 	.byte	0x03, 0x19
        /*0086*/ 	.short	0x0018


	//----- nvinfo : EIATTR_PARAM_CBANK
	.align		4
        /*0088*/ 	.byte	0x04, 0x0a
        /*008a*/ 	.short	(.L_79 - .L_78)
	.align		4
.L_78:
        /*008c*/ 	.word	index@(.nv.constant0._Z11myPadKernelPfiiii)
        /*0090*/ 	.short	0x0380
        /*0092*/ 	.short	0x0018


	//----- nvinfo : EIATTR_SW_WAR
	.align		4
.L_79:
        /*0094*/ 	.byte	0x04, 0x36
        /*0096*/ 	.short	(.L_81 - .L_80)
.L_80:
        /*0098*/ 	.word	0x00000008
.L_81:


//--------------------- .nv.callgraph             --------------------------
	.section	.nv.callgraph,"",@"SHT_CUDA_CALLGRAPH"
	.align	4
	.sectionentsize	8
	.align		4
        /*0000*/ 	.word	0x00000000
	.align		4
        /*0004*/ 	.word	0xffffffff
	.align		4
        /*0008*/ 	.word	0x00000000
	.align		4
        /*000c*/ 	.word	0xfffffffe
	.align		4
        /*0010*/ 	.word	0x00000000
	.align		4
        /*0014*/ 	.word	0xfffffffd
	.align		4
        /*0018*/ 	.word	0x00000000
	.align		4
        /*001c*/ 	.word	0xfffffffc


//--------------------- .text._Z8mykernelPfS_iiii --------------------------
	.section	.text._Z8mykernelPfS_iiii,"ax",@progbits
	.align	128
        .global         _Z8mykernelPfS_iiii
        .type           _Z8mykernelPfS_iiii,@function
        .size           _Z8mykernelPfS_iiii,(.L_x_95 - _Z8mykernelPfS_iiii)
        .other          _Z8mykernelPfS_iiii,@"STO_CUDA_ENTRY STV_DEFAULT"
_Z8mykernelPfS_iiii:
.text._Z8mykernelPfS_iiii:
[----:B------:R-:W-:Y:S01]  /*0000*/  LDC R1, c[0x0][0x37c] ;  /* 0x0000df00ff017b82 */ /* 0x000fe20000000800 */
[----:B------:R-:W0:Y:S01]  /*0010*/  S2R R0, SR_CTAID.X ;  /* 0x0000000000007919 */ /* 0x000e220000002500 */
[----:B------:R-:W1:Y:S01]  /*0020*/  LDCU.64 UR8, c[0x0][0x358] ;  /* 0x00006b00ff0877ac */ /* 0x000e620008000a00 */
[----:B------:R-:W0:Y:S01]  /*0030*/  S2R R3, SR_CTAID.Y ;  /* 0x0000000000037919 */ /* 0x000e220000002600 */
[----:B------:R-:W2:Y:S01]  /*0040*/  S2R R8, SR_TID.X ;  /* 0x0000000000087919 */ /* 0x000ea20000002100 */
[----:B------:R-:W3:Y:S01]  /*0050*/  S2R R17, SR_TID.Y ;  /* 0x0000000000117919 */ /* 0x000ee20000002200 */
[----:B0-----:R-:W-:-:S13]  /*0060*/  ISETP.GE.U32.AND P0, PT, R0, R3, PT ;  /* 0x000000030000720c */ /* 0x001fda0003f06070 */
[----:B-123--:R-:W-:Y:S05]  /*0070*/  @P0 BRA `(.L_x_0) ;  /* 0x0000000400a80947 */ /* 0x00efea0003800000 */
[----:B------:R-:W0:Y:S01]  /*0080*/  LDCU UR4, c[0x0][0x390] ;  /* 0x00007200ff0477ac */ /* 0x000e220008000800 */
[----:B------:R-:W1:Y:S01]  /*0090*/  LDC R22, c[0x0][0x390] ;  /* 0x0000e400ff167b82 */ /* 0x000e620000000800 */
[----:B------:R-:W-:Y:S01]  /*00a0*/  LEA R17, R3, R17, 0x6 ;  /* 0x0000001103117211 */ /* 0x000fe200078e30ff */
[----:B------:R-:W-:Y:S01]  /*00b0*/  HFMA2 R18, -RZ, RZ, 0, 4.76837158203125e-07 ;  /* 0x00000008ff127431 */ /* 0x000fe200000001ff */
[----:B------:R-:W-:Y:S02]  /*00c0*/  LEA R10, R0, R8, 0x6 ;  /* 0x00000008000a7211 */ /* 0x000fe400078e30ff */
[----:B------:R-:W-:Y:S02]  /*00d0*/  IADD3 R2, PT, PT, R17, 0x8, RZ ;  /* 0x0000000811027810 */ /* 0x000fe40007ffe0ff */
[C---:B------:R-:W-:Y:S02]  /*00e0*/  IADD3 R11, PT, PT, R10.reuse, 0x10, RZ ;  /* 0x000000100a0b7810 */ /* 0x040fe40007ffe0ff */
[----:B------:R-:W-:-:S02]  /*00f0*/  IADD3 R12, PT, PT, R10, 0x18, RZ ;  /* 0x000000180a0c7810 */ /* 0x000fc40007ffe0ff */
[C---:B------:R-:W-:Y:S02]  /*0100*/  IADD3 R13, PT, PT, R10.reuse, 0x20, RZ ;  /* 0x000000200a0d7810 */ /* 0x040fe40007ffe0ff */
[C---:B------:R-:W-:Y:S02]  /*0110*/  IADD3 R14, PT, PT, R10.reuse, 0x28, RZ ;  /* 0x000000280a0e7810 */ /* 0x040fe40007ffe0ff */
[C---:B------:R-:W-:Y:S01]  /*0120*/  IADD3 R15, PT, PT, R10.reuse, 0x30, RZ ;  /* 0x000000300a0f7810 */ /* 0x040fe20007ffe0ff */
[----:B0-----:R-:W-:Y:S01]  /*0130*/  IMAD R23, R17, UR4, RZ ;  /* 0x0000000411177c24 */ /* 0x001fe2000f8e02ff */
[----:B------:R-:W-:Y:S01]  /*0140*/  IADD3 R16, PT, PT, R10, 0x38, RZ ;  /* 0x000000380a107810 */ /* 0x000fe20007ffe0ff */
[----:B------:R-:W-:Y:S01]  /*0150*/  IMAD R19, R2, UR4, RZ ;  /* 0x0000000402137c24 */ /* 0x000fe2000f8e02ff */
[----:B------:R-:W0:Y:S02]  /*0160*/  LDCU.64 UR4, c[0x0][0x380] ;  /* 0x00007000ff0477ac */ /* 0x000e240008000a00 */
[----:B------:R-:W-:-:S02]  /*0170*/  IADD3 R5, PT, PT, R23, R8, RZ ;  /* 0x0000000817057210 */ /* 0x000fc40007ffe0ff */
[----:B------:R-:W-:Y:S02]  /*0180*/  IADD3 R3, PT, PT, R19, R8, RZ ;  /* 0x0000000813037210 */ /* 0x000fe40007ffe0ff */
[C---:B------:R-:W-:Y:S02]  /*0190*/  LEA R25, R0.reuse, R5, 0x6 ;  /* 0x0000000500197211 */ /* 0x040fe400078e30ff */
[----:B------:R-:W-:Y:S02]  /*01a0*/  LEA R21, R0, R3, 0x6 ;  /* 0x0000000300157211 */ /* 0x000fe400078e30ff */
[----:B------:R-:W-:-:S07]  /*01b0*/  IADD3 R0, PT, PT, R10, 0x8, RZ ;  /* 0x000000080a007810 */ /* 0x000fce0007ffe0ff */
.L_x_1:
[-C--:B------:R-:W-:Y:S02]  /*01c0*/  VIMNMX R2, PT, PT, R10, R17.reuse, !PT ;  /* 0x000000110a027248 */ /* 0x080fe40007fe0100 */
[-C--:B0-----:R-:W-:Y:S02]  /*01d0*/  VIMNMX R5, PT, PT, R11, R17.reuse, !PT ;  /* 0x000000110b057248 */ /* 0x081fe40007fe0100 */
[----:B-1----:R-:W-:Y:S02]  /*01e0*/  ISETP.GE.AND P1, PT, R2, R22, PT ;  /* 0x000000160200720c */ /* 0x002fe40003f26270 */
[----:B------:R-:W-:Y:S02]  /*01f0*/  VIMNMX R4, PT, PT, R0, R17, !PT ;  /* 0x0000001100047248 */ /* 0x000fe40007fe0100 */
[----:B------:R-:W-:Y:S02]  /*0200*/  IADD3 R7, P0, PT, R10, R23, RZ ;  /* 0x000000170a077210 */ /* 0x000fe40007f1e0ff */
[----:B------:R-:W-:-:S02]  /*0210*/  VIMNMX R6, PT, PT, R12, R17, !PT ;  /* 0x000000110c067248 */ /* 0x000fc40007fe0100 */
[----:B------:R-:W-:Y:S02]  /*0220*/  IADD3 R29, PT, PT, R17, 0x8, RZ ;  /* 0x00000008111d7810 */ /* 0x000fe40007ffe0ff */
[-C--:B------:R-:W-:Y:S02]  /*0230*/  ISETP.GE.AND P6, PT, R5, R22.reuse, PT ;  /* 0x000000160500720c */ /* 0x080fe40003fc6270 */
[-C--:B------:R-:W-:Y:S01]  /*0240*/  ISETP.GE.AND P2, PT, R4, R22.reuse, PT ;  /* 0x000000160400720c */ /* 0x080fe20003f46270 */
[----:B------:R-:W1:Y:S01]  /*0250*/  @!P1 LDC.64 R2, c[0x0][0x380] ;  /* 0x0000e000ff029b82 */ /* 0x000e620000000a00 */
[----:B------:R-:W-:Y:S02]  /*0260*/  VIMNMX R5, PT, PT, R13, R17, !PT ;  /* 0x000000110d057248 */ /* 0x000fe40007fe0100 */
[----:B------:R-:W-:Y:S02]  /*0270*/  LEA.HI.X.SX32 R8, R23, RZ, 0x1, P0 ;  /* 0x000000ff17087211 */ /* 0x000fe400000f0eff */
[----:B------:R-:W-:-:S02]  /*0280*/  ISETP.GE.AND P3, PT, R6, R22, PT ;  /* 0x000000160600720c */ /* 0x000fc40003f66270 */
[----:B0-----:R-:W-:Y:S02]  /*0290*/  LEA R4, P0, R7, UR4, 0x2 ;  /* 0x0000000407047c11 */ /* 0x001fe4000f8010ff */
[----:B------:R-:W-:Y:S02]  /*02a0*/  VIMNMX R6, PT, PT, R10, R29, !PT ;  /* 0x0000001d0a067248 */ /* 0x000fe40007fe0100 */
[-C--:B------:R-:W-:Y:S02]  /*02b0*/  ISETP.GE.AND P5, PT, R5, R22.reuse, PT ;  /* 0x000000160500720c */ /* 0x080fe40003fa6270 */
[----:B------:R-:W-:Y:S02]  /*02c0*/  LEA.HI.X R5, R7, UR5, R8, 0x2, P0 ;  /* 0x0000000507057c11 */ /* 0x000fe400080f1408 */
[----:B------:R-:W-:Y:S02]  /*02d0*/  ISETP.GE.AND P0, PT, R6, R22, PT ;  /* 0x000000160600720c */ /* 0x000fe40003f06270 */
[----:B------:R-:W-:-:S02]  /*02e0*/  @!P1 MOV R27, 0x40a00000 ;  /* 0x40a00000001b9802 */ /* 0x000fc40000000f00 */
[-C--:B------:R-:W-:Y:S02]  /*02f0*/  VIMNMX R7, PT, PT, R15, R17.reuse, !PT ;  /* 0x000000110f077248 */ /* 0x080fe40007fe0100 */
[----:B------:R-:W-:Y:S02]  /*0300*/  @!P2 MOV R31, 0x40a00000 ;  /* 0x40a00000001fa802 */ /* 0x000fe40000000f00 */
[----:B------:R-:W-:Y:S01]  /*0310*/  VIMNMX R6, PT, PT, R14, R17, !PT ;  /* 0x000000110e067248 */ /* 0x000fe20007fe0100 */
[----:B-1----:R-:W-:Y:S01]  /*0320*/  @!P1 IMAD.WIDE R2, R25, 0x4, R2 ;  /* 0x0000000419029825 */ /* 0x002fe200078e0202 */
[----:B------:R-:W-:Y:S02]  /*0330*/  @!P6 MOV R33, 0x40a00000 ;  /* 0x40a000000021e802 */ /* 0x000fe40000000f00 */
[-C--:B------:R-:W-:Y:S01]  /*0340*/  ISETP.GE.AND P4, PT, R6, R22.reuse, PT ;  /* 0x000000160600720c */ /* 0x080fe20003f86270 */
[----:B------:R-:W0:Y:S01]  /*0350*/  @!P0 LDC.64 R8, c[0x0][0x380] ;  /* 0x0000e000ff088b82 */ /* 0x000e220000000a00 */
[----:B------:R1:W-:Y:S01]  /*0360*/  @!P1 STG.E desc[UR8][R2.64], R27 ;  /* 0x0000001b02009986 */ /* 0x0003e2000c101908 */
[----:B------:R-:W-:-:S02]  /*0370*/  ISETP.GE.AND P1, PT, R7, R22, PT ;  /* 0x000000160700720c */ /* 0x000fc40003f26270 */
[----:B------:R-:W-:Y:S01]  /*0380*/  VIMNMX R7, PT, PT, R16, R17, !PT ;  /* 0x0000001110077248 */ /* 0x000fe20007fe0100 */
[----:B------:R2:W-:Y:S01]  /*0390*/  @!P2 STG.E desc[UR8][R4.64+0x20], R31 ;  /* 0x0000201f0400a986 */ /* 0x0005e2000c101908 */
[----:B------:R-:W-:Y:S02]  /*03a0*/  IADD3 R20, P2, PT, R10, R19, RZ ;  /* 0x000000130a147210 */ /* 0x000fe40007f5e0ff */
[----:B------:R-:W-:Y:S01]  /*03b0*/  IADD3 R18, PT, PT, R18, 0x10, RZ ;  /* 0x0000001012127810 */ /* 0x000fe20007ffe0ff */
[----:B------:R3:W-:Y:S01]  /*03c0*/  @!P6 STG.E desc[UR8][R4.64+0x40], R33 ;  /* 0x000040210400e986 */ /* 0x0007e2000c101908 */
[----:B------:R-:W-:Y:S02]  /*03d0*/  LEA R6, P6, R20, UR4, 0x2 ;  /* 0x0000000414067c11 */ /* 0x000fe4000f8c10ff */
[----:B------:R-:W-:Y:S02]  /*03e0*/  LEA R23, R22, R23, 0x4 ;  /* 0x0000001716177211 */ /* 0x000fe400078e20ff */
[----:B-1----:R-:W-:-:S02]  /*03f0*/  @!P3 MOV R27, 0x40a00000 ;  /* 0x40a00000001bb802 */ /* 0x002fc40000000f00 */
[-C--:B------:R-:W-:Y:S02]  /*0400*/  VIMNMX R2, PT, PT, R0, R29.reuse, !PT ;  /* 0x0000001d00027248 */ /* 0x080fe40007fe0100 */
[----:B--2---:R-:W-:Y:S01]  /*0410*/  @!P5 MOV R31, 0x40a00000 ;  /* 0x40a00000001fd802 */ /* 0x004fe20000000f00 */
[----:B------:R1:W-:Y:S01]  /*0420*/  @!P3 STG.E desc[UR8][R4.64+0x60], R27 ;  /* 0x0000601b0400b986 */ /* 0x0003e2000c101908 */
[-C--:B------:R-:W-:Y:S02]  /*0430*/  ISETP.GE.AND P3, PT, R2, R22.reuse, PT ;  /* 0x000000160200720c */ /* 0x080fe40003f66270 */
[----:B------:R-:W-:Y:S01]  /*0440*/  VIMNMX R2, PT, PT, R11, R29, !PT ;  /* 0x0000001d0b027248 */ /* 0x000fe20007fe0100 */
[----:B------:R2:W-:Y:S01]  /*0450*/  @!P5 STG.E desc[UR8][R4.64+0x80], R31 ;  /* 0x0000801f0400d986 */ /* 0x0005e2000c101908 */
[----:B------:R-:W-:Y:S02]  /*0460*/  LEA.HI.X.SX32 R3, R19, RZ, 0x1, P2 ;  /* 0x000000ff13037211 */ /* 0x000fe400010f0eff */
[----:B------:R-:W-:-:S02]  /*0470*/  ISETP.GE.AND P2, PT, R7, R22, PT ;  /* 0x000000160700720c */ /* 0x000fc40003f46270 */
[----:B------:R-:W-:Y:S02]  /*0480*/  @!P1 MOV R35, 0x40a00000 ;  /* 0x40a0000000239802 */ /* 0x000fe40000000f00 */
[-C--:B------:R-:W-:Y:S02]  /*0490*/  ISETP.GE.AND P5, PT, R2, R22.reuse, PT ;  /* 0x000000160200720c */ /* 0x080fe40003fa6270 */
[-C--:B------:R-:W-:Y:S01]  /*04a0*/  VIMNMX R2, PT, PT, R13, R29.reuse, !PT ;  /* 0x0000001d0d027248 */ /* 0x080fe20007fe0100 */
[----:B------:R-:W-:Y:S01]  /*04b0*/  @!P1 STG.E desc[UR8][R4.64+0xc0], R35 ;  /* 0x0000c02304009986 */ /* 0x000fe2000c101908 */
[----:B---3--:R-:W-:Y:S02]  /*04c0*/  @!P4 MOV R33, 0x40a00000 ;  /* 0x40a000000021c802 */ /* 0x008fe40000000f00 */
[----:B------:R-:W-:Y:S02]  /*04d0*/  ISETP.GE.AND P1, PT, R2, R22, PT ;  /* 0x000000160200720c */ /* 0x000fe40003f26270 */
[----:B------:R-:W-:Y:S01]  /*04e0*/  LEA.HI.X R7, R20, UR5, R3, 0x2, P6 ;  /* 0x0000000514077c11 */ /* 0x000fe2000b0f1403 */
[----:B------:R-:W-:Y:S01]  /*04f0*/  @!P4 STG.E desc[UR8][R4.64+0xa0], R33 ;  /* 0x0000a0210400c986 */ /* 0x000fe2000c101908 */
[----:B------:R-:W-:-:S02]  /*0500*/  VIMNMX R3, PT, PT, R12, R29, !PT ;  /* 0x0000001d0c037248 */ /* 0x000fc40007fe0100 */
[----:B-1----:R-:W-:Y:S02]  /*0510*/  @!P2 MOV R27, 0x40a00000 ;  /* 0x40a00000001ba802 */ /* 0x002fe40000000f00 */
[----:B------:R-:W-:Y:S01]  /*0520*/  ISETP.GE.AND P4, PT, R3, R22, PT ;  /* 0x000000160300720c */ /* 0x000fe20003f86270 */
[----:B0-----:R-:W-:Y:S01]  /*0530*/  @!P0 IMAD.WIDE R2, R21, 0x4, R8 ;  /* 0x0000000415028825 */ /* 0x001fe200078e0208 */
[----:B--2---:R-:W-:Y:S01]  /*0540*/  @!P0 MOV R31, 0x40a00000 ;  /* 0x40a00000001f8802 */ /* 0x004fe20000000f00 */
[----:B------:R0:W-:Y:S01]  /*0550*/  @!P2 STG.E desc[UR8][R4.64+0xe0], R27 ;  /* 0x0000e01b0400a986 */ /* 0x0001e2000c101908 */
[-C--:B------:R-:W-:Y:S02]  /*0560*/  VIMNMX R20, PT, PT, R14, R29.reuse, !PT ;  /* 0x0000001d0e147248 */ /* 0x080fe40007fe0100 */
[-C--:B------:R-:W-:Y:S01]  /*0570*/  VIMNMX R8, PT, PT, R15, R29.reuse, !PT ;  /* 0x0000001d0f087248 */ /* 0x080fe20007fe0100 */
[----:B------:R1:W-:Y:S01]  /*0580*/  @!P0 STG.E desc[UR8][R2.64], R31 ;  /* 0x0000001f02008986 */ /* 0x0003e2000c101908 */
[----:B------:R-:W-:-:S02]  /*0590*/  VIMNMX R9, PT, PT, R16, R29, !PT ;  /* 0x0000001d10097248 */ /* 0x000fc40007fe0100 */
[-C--:B------:R-:W-:Y:S02]  /*05a0*/  ISETP.GE.AND P2, PT, R20, R22.reuse, PT ;  /* 0x000000161400720c */ /* 0x080fe40003f46270 */
[-C--:B------:R-:W-:Y:S02]  /*05b0*/  ISETP.GE.AND P6, PT, R8, R22.reuse, PT ;  /* 0x000000160800720c */ /* 0x080fe40003fc6270 */
[----:B------:R-:W-:Y:S02]  /*05c0*/  ISETP.GE.AND P0, PT, R9, R22, PT ;  /* 0x000000160900720c */ /* 0x000fe40003f06270 */
[----:B0-----:R-:W-:Y:S02]  /*05d0*/  @!P1 MOV R5, 0x40a00000 ;  /* 0x40a0000000059802 */ /* 0x001fe40000000f00 */
[----:B------:R-:W-:Y:S02]  /*05e0*/  @!P3 MOV R9, 0x40a00000 ;  /* 0x40a000000009b802 */ /* 0x000fe40000000f00 */
[----:B------:R-:W-:Y:S01]  /*05f0*/  @!P5 MOV R29, 0x40a00000 ;  /* 0x40a00000001dd802 */ /* 0x000fe20000000f00 */
[----:B------:R0:W-:Y:S01]  /*0600*/  @!P1 STG.E desc[UR8][R6.64+0x80], R5 ;  /* 0x0000800506009986 */ /* 0x0001e2000c101908 */
[----:B------:R-:W-:-:S02]  /*0610*/  ISETP.NE.AND P1, PT, R18, 0x48, PT ;  /* 0x000000481200780c */ /* 0x000fc40003f25270 */
[----:B------:R-:W-:Y:S01]  /*0620*/  @!P4 MOV R33, 0x40a00000 ;  /* 0x40a000000021c802 */ /* 0x000fe20000000f00 */
[----:B------:R0:W-:Y:S01]  /*0630*/  @!P3 STG.E desc[UR8][R6.64+0x20], R9 ;  /* 0x000020090600b986 */ /* 0x0001e2000c101908 */
[----:B-1----:R-:W-:Y:S02]  /*0640*/  @!P2 MOV R3, 0x40a00000 ;  /* 0x40a000000003a802 */ /* 0x002fe40000000f00 */
[----:B------:R-:W-:Y:S01]  /*0650*/  @!P6 MOV R27, 0x40a00000 ;  /* 0x40a00000001be802 */ /* 0x000fe20000000f00 */
[----:B------:R0:W-:Y:S01]  /*0660*/  @!P5 STG.E desc[UR8][R6.64+0x40], R29 ;  /* 0x0000401d0600d986 */ /* 0x0001e2000c101908 */
[----:B------:R-:W-:Y:S02]  /*0670*/  @!P0 MOV R31, 0x40a00000 ;  /* 0x40a00000001f8802 */ /* 0x000fe40000000f00 */
[C---:B------:R-:W-:Y:S01]  /*0680*/  LEA R25, R22.reuse, R25, 0x4 ;  /* 0x0000001916197211 */ /* 0x040fe200078e20ff */
[----:B------:R0:W-:Y:S01]  /*0690*/  @!P4 STG.E desc[UR8][R6.64+0x60], R33 ;  /* 0x000060210600c986 */ /* 0x0001e2000c101908 */
[----:B------:R-:W-:-:S02]  /*06a0*/  LEA R21, R22, R21, 0x4 ;  /* 0x0000001516157211 */ /* 0x000fc400078e20ff */
[----:B------:R-:W-:Y:S01]  /*06b0*/  LEA R19, R22, R19, 0x4 ;  /* 0x0000001316137211 */ /* 0x000fe200078e20ff */
[----:B------:R0:W-:Y:S04]  /*06c0*/  @!P2 STG.E desc[UR8][R6.64+0xa0], R3 ;  /* 0x0000a0030600a986 */ /* 0x0001e8000c101908 */
[----:B------:R0:W-:Y:S04]  /*06d0*/  @!P6 STG.E desc[UR8][R6.64+0xc0], R27 ;  /* 0x0000c01b0600e986 */ /* 0x0001e8000c101908 */
[----:B------:R0:W-:Y:S01]  /*06e0*/  @!P0 STG.E desc[UR8][R6.64+0xe0], R31 ;  /* 0x0000e01f06008986 */ /* 0x0001e2000c101908 */
[----:B------:R-:W-:Y:S05]  /*06f0*/  @!P1 EXIT ;  /* 0x000000000000994d */ /* 0x000fea0003800000 */
[----:B------:R-:W-:Y:S01]  /*0700*/  IADD3 R17, PT, PT, R17, 0x10, RZ ;  /* 0x0000001011117810 */ /* 0x000fe20007ffe0ff */
[----:B------:R-:W-:Y:S06]  /*0710*/  BRA `(.L_x_1) ;  /* 0xfffffff800a87947 */ /* 0x000fec000383ffff */
.L_x_0:
[----:B------:R-:W0:Y:S01]  /*0720*/  LDCU UR10, c[0x0][0x39c] ;  /* 0x00007380ff0a77ac */ /* 0x000e220008000800 */
[----:B------:R-:W-:Y:S01]  /*0730*/  HFMA2 R7, -RZ, RZ, 0, 0 ;  /* 0x00000000ff077431 */ /* 0x000fe200000001ff */
[----:B------:R-:W-:Y:S01]  /*0740*/  CS2R R94, SRZ ;  /* 0x00000000005e7805 */ /* 0x000fe2000001ff00 */
[----:B------:R-:W-:Y:S01]  /*0750*/  HFMA2 R11, -RZ, RZ, 0, 0 ;  /* 0x00000000ff0b7431 */ /* 0x000fe200000001ff */
[----:B------:R-:W-:Y:S01]  /*0760*/  CS2R R74, SRZ ;  /* 0x00000000004a7805 */ /* 0x000fe2000001ff00 */
[----:B------:R-:W-:Y:S01]  /*0770*/  HFMA2 R93, -RZ, RZ, 0, 0 ;  /* 0x00000000ff5d7431 */ /* 0x000fe200000001ff */
[----:B------:R-:W-:Y:S02]  /*0780*/  CS2R R80, SRZ ;  /* 0x0000000000507805 */ /* 0x000fe4000001ff00 */
[----:B------:R-:W-:Y:S02]  /*0790*/  CS2R R76, SRZ ;  /* 0x00000000004c7805 */ /* 0x000fe4000001ff00 */
[----:B------:R-:W-:-:S02]  /*07a0*/  CS2R R82, SRZ ;  /* 0x0000000000527805 */ /* 0x000fc4000001ff00 */
[----:B------:R-:W-:Y:S02]  /*07b0*/  CS2R R78, SRZ ;  /* 0x00000000004e7805 */ /* 0x000fe4000001ff00 */
[----:B------:R-:W-:Y:S02]  /*07c0*/  CS2R R84, SRZ ;  /* 0x0000000000547805 */ /* 0x000fe4000001ff00 */
[----:B------:R-:W-:Y:S02]  /*07d0*/  CS2R R72, SRZ ;  /* 0x0000000000487805 */ /* 0x000fe4000001ff00 */
[----:B------:R-:W-:Y:S02]  /*07e0*/  CS2R R90, SRZ ;  /* 0x00000000005a7805 */ /* 0x000fe4000001ff00 */
[----:B------:R-:W-:Y:S02]  /*07f0*/  CS2R R68, SRZ ;  /* 0x0000000000447805 */ /* 0x000fe4000001ff00 */
[----:B------:R-:W-:-:S02]  /*0800*/  CS2R R70, SRZ ;  /* 0x0000000000467805 */ /* 0x000fc4000001ff00 */
[----:B------:R-:W-:Y:S02]  /*0810*/  CS2R R62, SRZ ;  /* 0x00000000003e7805 */ /* 0x000fe4000001ff00 */
[----:B------:R-:W-:Y:S02]  /*0820*/  CS2R R64, SRZ ;  /* 0x0000000000407805 */ /* 0x000fe4000001ff00 */
[----:B------:R-:W-:Y:S01]  /*0830*/  CS2R R66, SRZ ;  /* 0x0000000000427805 */ /* 0x000fe2000001ff00 */
[----:B0-----:R-:W-:Y:S01]  /*0840*/  UISETP.GE.AND UP0, UPT, UR10, 0x20, UPT ;  /* 0x000000200a00788c */ /* 0x001fe2000bf06270 */
        /* <DEDUP_REMOVED lines=11> */
[----:B------:R-:W-:Y:S02]  /*0900*/  CS2R R44, SRZ ;  /* 0x00000000002c7805 */ /* 0x000fe4000001ff00 */
[----:B------:R-:W-:Y:S02]  /*0910*/  CS2R R4, SRZ ;  /* 0x0000000000047805 */ /* 0x000fe4000001ff00 */
[----:B------:R-:W-:Y:S02]  /*0920*/  MOV R2, RZ ;  /* 0x000000ff00027202 */ /* 0x000fe40000000f00 */
[----:B------:R-:W-:-:S02]  /*0930*/  CS2R R86, SRZ ;  /* 0x0000000000567805 */ /* 0x000fc4000001ff00 */
[----:B------:R-:W-:Y:S02]  /*0940*/  MOV R9, RZ ;  /* 0x000000ff00097202 */ /* 0x000fe40000000f00 */
[----:B------:R-:W-:Y:S02]  /*0950*/  CS2R R88, SRZ ;  /* 0x0000000000587805 */ /* 0x000fe4000001ff00 */
[----:B------:R-:W-:Y:S01]  /*0960*/  MOV R13, RZ ;  /* 0x000000ff000d7202 */ /* 0x000fe20000000f00 */
[----:B------:R-:W-:Y:S06]  /*0970*/  BRA.U !UP0, `(.L_x_2) ;  /* 0x0000008908b87547 */ /* 0x000fec000b800000 */
[----:B------:R-:W0:Y:S01]  /*0980*/  S2UR UR7, SR_CgaCtaId ;  /* 0x00000000000779c3 */ /* 0x000e220000008800 */
[----:B------:R-:W-:Y:S01]  /*0990*/  UMOV UR5, 0x400 ;  /* 0x0000040000057882 */ /* 0x000fe20000000000 */
[----:B------:R-:W-:Y:S01]  /*09a0*/  USHF.R.S32.HI UR4, URZ, 0x1f, UR10 ;  /* 0x0000001fff047899 */ /* 0x000fe2000801140a */
[-C--:B------:R-:W-:Y:S01]  /*09b0*/  LEA R12, R17, R8.reuse, 0x3 ;  /* 0x00000008110c7211 */ /* 0x080fe200078e18ff */
[----:B------:R-:W-:Y:S01]  /*09c0*/  UIADD3 UR6, UPT, UPT, UR5, 0x400, URZ ;  /* 0x0000040005067890 */ /* 0x000fe2000fffe0ff */
[-C--:B------:R-:W-:Y:S01]  /*09d0*/  LEA R6, R3, R8.reuse, 0x3 ;  /* 0x0000000803067211 */ /* 0x080fe200078e18ff */
[----:B------:R-:W-:Y:S01]  /*09e0*/  ULEA.HI UR4, UR4, UR10, URZ, 0x5 ;  /* 0x0000000a04047291 */ /* 0x000fe2000f8f28ff */
[----:B------:R-:W-:Y:S02]  /*09f0*/  LEA R8, R0, R8, 0x3 ;  /* 0x0000000800087211 */ /* 0x000fe400078e18ff */
[----:B------:R-:W-:Y:S01]  /*0a00*/  LEA R12, R12, 0x200, 0x2 ;  /* 0x000002000c0c7811 */ /* 0x000fe200078e10ff */
[----:B------:R-:W-:Y:S01]  /*0a10*/  USHF.R.S32.HI UR4, URZ, 0x5, UR4 ;  /* 0x00000005ff047899 */ /* 0x000fe20008011404 */
[--C-:B------:R-:W-:Y:S01]  /*0a20*/  IMAD R6, R6, UR10, R17.reuse ;  /* 0x0000000a06067c24 */ /* 0x100fe2000f8e0211 */
[----:B------:R-:W-:Y:S01]  /*0a30*/  MOV R94, RZ ;  /* 0x000000ff005e7202 */ /* 0x000fe20000000f00 */
[----:B------:R-:W-:Y:S01]  /*0a40*/  IMAD R8, R8, UR10, R17 ;  /* 0x0000000a08087c24 */ /* 0x000fe2000f8e0211 */
[----:B------:R-:W-:-:S02]  /*0a50*/  UIADD3 UR4, UPT, UPT, -UR4, URZ, URZ ;  /* 0x000000ff04047290 */ /* 0x000fc4000fffe1ff */
[----:B0-----:R-:W-:Y:S02]  /*0a60*/  ULEA UR5, UR7, UR5, 0x18 ;  /* 0x0000000507057291 */ /* 0x001fe4000f8ec0ff */
[----:B------:R-:W-:-:S04]  /*0a70*/  ULEA UR6, UR7, UR6, 0x18 ;  /* 0x0000000607067291 */ /* 0x000fc8000f8ec0ff */
[C---:B------:R-:W-:Y:S02]  /*0a80*/  IADD3 R10, PT, PT, R12.reuse, UR5, RZ ;  /* 0x000000050c0a7c10 */ /* 0x040fe4000fffe0ff */
[----:B------:R-:W-:-:S07]  /*0a90*/  IADD3 R12, PT, PT, R12, UR6, RZ ;  /* 0x000000060c0c7c10 */ /* 0x000fce000fffe0ff */
.L_x_3:
[----:B------:R-:W0:Y:S02]  /*0aa0*/  LDC.64 R16, c[0x0][0x388] ;  /* 0x0000e200ff107b82 */ /* 0x000e240000000a00 */
[----:B0-----:R-:W-:-:S04]  /*0ab0*/  IMAD.WIDE.U32 R18, R8, 0x4, R16 ;  /* 0x0000000408127825 */ /* 0x001fc800078e0010 */
[C---:B------:R-:W-:Y:S01]  /*0ac0*/  IMAD.WIDE.U32 R16, R6.reuse, 0x4, R16 ;  /* 0x0000000406107825 */ /* 0x040fe200078e0010 */
[----:B------:R-:W2:Y:S04]  /*0ad0*/  LDG.E R21, desc[UR8][R18.64] ;  /* 0x0000000812157981 */ /* 0x000ea8000c1e1900 */
[----:B------:R-:W3:Y:S04]  /*0ae0*/  LDG.E R29, desc[UR8][R16.64] ;  /* 0x00000008101d7981 */ /* 0x000ee8000c1e1900 */
[----:B------:R-:W4:Y:S04]  /*0af0*/  LDG.E R41, desc[UR8][R18.64+0x20] ;  /* 0x0000200812297981 */ /* 0x000f28000c1e1900 */
[----:B------:R-:W5:Y:S04]  /*0b00*/  LDG.E R43, desc[UR8][R16.64+0x20] ;  /* 0x00002008102b7981 */ /* 0x000f68000c1e1900 */
[----:B------:R-:W5:Y:S04]  /*0b10*/  LDG.E R97, desc[UR8][R18.64+0x40] ;  /* 0x0000400812617981 */ /* 0x000f68000c1e1900 */
[----:B------:R-:W5:Y:S04]  /*0b20*/  LDG.E R99, desc[UR8][R16.64+0x40] ;  /* 0x0000400810637981 */ /* 0x000f68000c1e1900 */
[----:B------:R-:W5:Y:S04]  /*0b30*/  LDG.E R101, desc[UR8][R18.64+0x60] ;  /* 0x0000600812657981 */ /* 0x000f68000c1e1900 */
[----:B------:R-:W5:Y:S01]  /*0b40*/  LDG.E R103, desc[UR8][R16.64+0x60] ;  /* 0x0000600810677981 */ /* 0x000f62000c1e1900 */
[----:B------:R-:W-:Y:S01]  /*0b50*/  UIADD3 UR4, UPT, UPT, UR4, 0x1, URZ ;  /* 0x0000000104047890 */ /* 0x000fe2000fffe0ff */
[----:B------:R-:W-:-:S02]  /*0b60*/  IADD3 R6, PT, PT, R6, 0x20, RZ ;  /* 0x0000002006067810 */ /* 0x000fc40007ffe0ff */
[----:B------:R-:W-:Y:S01]  /*0b70*/  IADD3 R8, PT, PT, R8, 0x20, RZ ;  /* 0x0000002008087810 */ /* 0x000fe20007ffe0ff */
[----:B------:R-:W-:Y:S01]  /*0b80*/  UISETP.NE.AND UP0, UPT, UR4, URZ, UPT ;  /* 0x000000ff0400728c */ /* 0x000fe2000bf05270 */
[----:B--2---:R-:W-:Y:S04]  /*0b90*/  STS [R10+-0x200], R21 ;  /* 0xfffe00150a007388 */ /* 0x004fe80000000800 */
[----:B---3--:R-:W-:Y:S04]  /*0ba0*/  STS [R12+-0x200], R29 ;  /* 0xfffe001d0c007388 */ /* 0x008fe80000000800 */
[----:B----4-:R-:W-:Y:S04]  /*0bb0*/  STS [R10+-0x100], R41 ;  /* 0xffff00290a007388 */ /* 0x010fe80000000800 */
[----:B-----5:R-:W-:Y:S04]  /*0bc0*/  STS [R12+-0x100], R43 ;  /* 0xffff002b0c007388 */ /* 0x020fe80000000800 */
[----:B------:R-:W-:Y:S04]  /*0bd0*/  STS [R10], R97 ;  /* 0x000000610a007388 */ /* 0x000fe80000000800 */
[----:B------:R-:W-:Y:S04]  /*0be0*/  STS [R12], R99 ;  /* 0x000000630c007388 */ /* 0x000fe80000000800 */
[----:B------:R0:W-:Y:S04]  /*0bf0*/  STS [R10+0x100], R101 ;  /* 0x000100650a007388 */ /* 0x0001e80000000800 */
[----:B------:R1:W-:Y:S01]  /*0c00*/  STS [R12+0x100], R103 ;  /* 0x000100670c007388 */ /* 0x0003e20000000800 */
[----:B------:R-:W-:Y:S01]  /*0c10*/  BAR.SYNC.DEFER_BLOCKING 0x0 ;  /* 0x0000000000007b1d */ /* 0x000fe20000010000 */
[----:B0-----:R-:W-:-:S02]  /*0c20*/  IADD3 R10, PT, PT, R10, 0x400, RZ ;  /* 0x000004000a0a7810 */ /* 0x001fc40007ffe0ff */
[----:B-1----:R-:W-:-:S03]  /*0c30*/  IADD3 R12, PT, PT, R12, 0x400, RZ ;  /* 0x000004000c0c7810 */ /* 0x002fc60007ffe0ff */
[----:B------:R-:W-:Y:S04]  /*0c40*/  LDS.128 R24, [UR5+0x400] ;  /* 0x00040005ff187984 */ /* 0x000fe80008000c00 */
[----:B------:R-:W-:Y:S04]  /*0c50*/  LDS.128 R20, [UR5+0x410] ;  /* 0x00041005ff147984 */ /* 0x000fe80008000c00 */
[----:B------:R-:W0:Y:S04]  /*0c60*/  LDS.128 R28, [UR5+0x10] ;  /* 0x00001005ff1c7984 */ /* 0x000e280008000c00 */
[----:B------:R-:W1:Y:S04]  /*0c70*/  LDS.128 R32, [UR5] ;  /* 0x00000005ff207984 */ /* 0x000e680008000c00 */
[----:B------:R-:W-:Y:S01]  /*0c80*/  LDS.128 R40, [UR5+0x430] ;  /* 0x00043005ff287984 */ /* 0x000fe20008000c00 */
[----:B0-----:R-:W-:Y:S01]  /*0c90*/  FFMA R71, R24, R28, R71 ;  /* 0x0000001c18477223 */ /* 0x001fe20000000047 */
[C---:B------:R-:W-:Y:S01]  /*0ca0*/  FFMA R69, R28.reuse, R25, R69 ;  /* 0x000000191c457223 */ /* 0x040fe20000000045 */
[C---:B------:R-:W-:Y:S01]  /*0cb0*/  FFMA R67, R28.reuse, R26, R67 ;  /* 0x0000001a1c437223 */ /* 0x040fe20000000043 */
[----:B------:R-:W-:Y:S01]  /*0cc0*/  FFMA R64, R28, R27, R64 ;  /* 0x0000001b1c407223 */ /* 0x000fe20000000040 */
[----:B------:R-:W-:Y:S01]  /*0cd0*/  FFMA R65, R20, R28, R65 ;  /* 0x0000001c14417223 */ /* 0x000fe20000000041 */
[C---:B------:R-:W-:Y:S01]  /*0ce0*/  FFMA R62, R28.reuse, R21, R62 ;  /* 0x000000151c3e7223 */ /* 0x040fe2000000003e */
[C---:B------:R-:W-:Y:S01]  /*0cf0*/  FFMA R63, R28.reuse, R22, R63 ;  /* 0x000000161c3f7223 */ /* 0x040fe2000000003f */
[----:B------:R-:W-:Y:S01]  /*0d00*/  FFMA R72, R28, R23, R72 ;  /* 0x000000171c487223 */ /* 0x000fe20000000048 */
[----:B-1----:R-:W-:Y:S01]  /*0d10*/  FFMA R13, R24, R32, R13 ;  /* 0x00000020180d7223 */ /* 0x002fe2000000000d */
[----:B------:R-:W-:Y:S01]  /*0d20*/  FFMA R11, R32, R25, R11 ;  /* 0x00000019200b7223 */ /* 0x000fe2000000000b */
[CC--:B------:R-:W-:Y:S01]  /*0d30*/  FFMA R45, R24.reuse, R33.reuse, R45 ;  /* 0x00000021182d7223 */ /* 0x0c0fe2000000002d */
[C---:B------:R-:W-:Y:S01]  /*0d40*/  FFMA R18, R25.reuse, R33, R36 ;  /* 0x0000002119127223 */ /* 0x040fe20000000024 */
[CC--:B------:R-:W-:Y:S01]  /*0d50*/  FFMA R53, R24.reuse, R34.reuse, R53 ;  /* 0x0000002218357223 */ /* 0x0c0fe20000000035 */
[C---:B------:R-:W-:Y:S01]  /*0d60*/  FFMA R50, R25.reuse, R34, R50 ;  /* 0x0000002219327223 */ /* 0x040fe20000000032 */
[CC--:B------:R-:W-:Y:S01]  /*0d70*/  FFMA R55, R24.reuse, R35.reuse, R55 ;  /* 0x0000002318377223 */ /* 0x0c0fe20000000037 */
[C---:B------:R-:W-:Y:S01]  /*0d80*/  FFMA R54, R25.reuse, R35, R54 ;  /* 0x0000002319367223 */ /* 0x040fe20000000036 */
[-C--:B------:R-:W-:Y:S01]  /*0d90*/  FFMA R79, R24, R29.reuse, R79 ;  /* 0x0000001d184f7223 */ /* 0x080fe2000000004f */
[-C--:B------:R-:W-:Y:S01]  /*0da0*/  FFMA R70, R25, R29.reuse, R70 ;  /* 0x0000001d19467223 */ /* 0x080fe20000000046 */
[-C--:B------:R-:W-:Y:S01]  /*0db0*/  FFMA R77, R26, R29.reuse, R77 ;  /* 0x0000001d1a4d7223 */ /* 0x080fe2000000004d */
[-C--:B------:R-:W-:Y:S01]  /*0dc0*/  FFMA R68, R27, R29.reuse, R68 ;  /* 0x0000001d1b447223 */ /* 0x080fe20000000044 */
[-C--:B------:R-:W-:Y:S01]  /*0dd0*/  FFMA R75, R20, R29.reuse, R75 ;  /* 0x0000001d144b7223 */ /* 0x080fe2000000004b */
[-C--:B------:R-:W-:Y:S01]  /*0de0*/  FFMA R28, R21, R29.reuse, R90 ;  /* 0x0000001d151c7223 */ /* 0x080fe2000000005a */
[-C--:B------:R-:W-:Y:S01]  /*0df0*/  FFMA R73, R22, R29.reuse, R73 ;  /* 0x0000001d16497223 */ /* 0x080fe20000000049 */
[----:B------:R-:W-:Y:S01]  /*0e00*/  FFMA R80, R23, R29, R80 ;  /* 0x0000001d17507223 */ /* 0x000fe20000000050 */
[CC--:B------:R-:W-:Y:S01]  /*0e10*/  FFMA R85, R24.reuse, R30.reuse, R85 ;  /* 0x0000001e18557223 */ /* 0x0c0fe20000000055 */
[C---:B------:R-:W-:Y:S01]  /*0e20*/  FFMA R78, R25.reuse, R30, R78 ;  /* 0x0000001e194e7223 */ /* 0x040fe2000000004e */
[-C--:B------:R-:W-:Y:S01]  /*0e30*/  FFMA R87, R24, R31.reuse, R87 ;  /* 0x0000001f18577223 */ /* 0x080fe20000000057 */
[----:B------:R-:W-:Y:S01]  /*0e40*/  FFMA R84, R25, R31, R84 ;  /* 0x0000001f19547223 */ /* 0x000fe20000000054 */
[C---:B------:R-:W-:Y:S01]  /*0e50*/  FFMA R9, R32.reuse, R26, R9 ;  /* 0x0000001a20097223 */ /* 0x040fe20000000009 */
        /* <DEDUP_REMOVED lines=11> */
[----:B------:R-:W-:Y:S01]  /*0f10*/  FFMA R29, R22, R30, R95 ;  /* 0x0000001e161d7223 */ /* 0x000fe2000000005f */
[-C--:B------:R-:W-:Y:S01]  /*0f20*/  FFMA R25, R26, R31.reuse, R93 ;  /* 0x0000001f1a197223 */ /* 0x080fe2000000005d */
[----:B------:R-:W-:Y:S01]  /*0f30*/  FFMA R24, R27, R31, R88 ;  /* 0x0000001f1b187223 */ /* 0x000fe20000000058 */
[----:B------:R-:W-:Y:S01]  /*0f40*/  FFMA R7, R20, R32, R7 ;  /* 0x0000002014077223 */ /* 0x000fe20000000007 */
[C---:B------:R-:W-:Y:S01]  /*0f50*/  FFMA R2, R32.reuse, R21, R2 ;  /* 0x0000001520027223 */ /* 0x040fe20000000002 */
[C---:B------:R-:W-:Y:S01]  /*0f60*/  FFMA R5, R32.reuse, R22, R5 ;  /* 0x0000001620057223 */ /* 0x040fe20000000005 */
[----:B------:R-:W-:Y:S01]  /*0f70*/  FFMA R44, R32, R23, R44 ;  /* 0x00000017202c7223 */ /* 0x000fe2000000002c */
[-C--:B------:R-:W-:Y:S01]  /*0f80*/  FFMA R17, R20, R33.reuse, R39 ;  /* 0x0000002114117223 */ /* 0x080fe20000000027 */
[-C--:B------:R-:W-:Y:S01]  /*0f90*/  FFMA R14, R21, R33.reuse, R14 ;  /* 0x00000021150e7223 */ /* 0x080fe2000000000e */
[-C--:B------:R-:W-:Y:S01]  /*0fa0*/  FFMA R15, R22, R33.reuse, R15 ;  /* 0x00000021160f7223 */ /* 0x080fe2000000000f */
        /* <DEDUP_REMOVED lines=8> */
[C---:B------:R-:W-:Y:S01]  /*1030*/  FFMA R66, R23.reuse, R35, R66 ;  /* 0x0000002317427223 */ /* 0x040fe20000000042 */
[----:B------:R-:W-:Y:S01]  /*1040*/  FFMA R30, R23, R30, R94 ;  /* 0x0000001e171e7223 */ /* 0x000fe2000000005e */
[-C--:B------:R-:W-:Y:S01]  /*1050*/  FFMA R27, R20, R31.reuse, R91 ;  /* 0x0000001f141b7223 */ /* 0x080fe2000000005b */
[-C--:B------:R-:W-:Y:S01]  /*1060*/  FFMA R26, R21, R31.reuse, R86 ;  /* 0x0000001f151a7223 */ /* 0x080fe20000000056 */
[-C--:B------:R-:W-:Y:S01]  /*1070*/  FFMA R89, R22, R31.reuse, R89 ;  /* 0x0000001f16597223 */ /* 0x080fe20000000059 */
[----:B------:R-:W-:Y:S01]  /*1080*/  FFMA R82, R23, R31, R82 ;  /* 0x0000001f17527223 */ /* 0x000fe20000000052 */
[----:B------:R-:W-:Y:S04]  /*1090*/  LDS.128 R32, [UR5+0x420] ;  /* 0x00042005ff207984 */ /* 0x000fe80008000c00 */
[----:B------:R-:W0:Y:S04]  /*10a0*/  LDS.128 R36, [UR5+0x20] ;  /* 0x00002005ff247984 */ /* 0x000e280008000c00 */
[----:B------:R-:W1:Y:S01]  /*10b0*/  LDS.128 R20, [UR5+0x30] ;  /* 0x00003005ff147984 */ /* 0x000e620008000c00 */
        /* <DEDUP_REMOVED lines=32> */
[----:B-1----:R-:W-:Y:S01]  /*12c0*/  FFMA R71, R32, R20, R71 ;  /* 0x0000001420477223 */ /* 0x002fe20000000047 */
        /* <DEDUP_REMOVED lines=31> */
[----:B------:R-:W-:Y:S04]  /*14c0*/  LDS.128 R16, [UR5+0x440] ;  /* 0x00044005ff107984 */ /* 0x000fe80008000c00 */
[----:B------:R-:W0:Y:S04]  /*14d0*/  LDS.128 R28, [UR5+0x40] ;  /* 0x00004005ff1c7984 */ /* 0x000e280008000c00 */
[----:B------:R-:W1:Y:S04]  /*14e0*/  LDS.128 R36, [UR5+0x450] ;  /* 0x00045005ff247984 */ /* 0x000e680008000c00 */
[----:B------:R-:W2:Y:S04]  /*14f0*/  LDS.128 R20, [UR5+0x50] ;  /* 0x00005005ff147984 */ /* 0x000ea80008000c00 */
[----:B------:R-:W-:Y:S04]  /*1500*/  LDS.128 R32, [UR5+0x60] ;  /* 0x00006005ff207984 */ /* 0x000fe80008000c00 */
[----:B------:R-:W3:Y:S01]  /*1510*/  LDS.128 R40, [UR5+0x470] ;  /* 0x00047005ff287984 */ /* 0x000ee20008000c00 */
[----:B0-----:R-:W-:Y:S01]  /*1520*/  FFMA R13, R16, R28, R13 ;  /* 0x0000001c100d7223 */ /* 0x001fe2000000000d */
[C---:B------:R-:W-:Y:S01]  /*1530*/  FFMA R11, R28.reuse, R17, R11 ;  /* 0x000000111c0b7223 */ /* 0x040fe2000000000b */
[C---:B------:R-:W-:Y:S01]  /*1540*/  FFMA R9, R28.reuse, R18, R9 ;  /* 0x000000121c097223 */ /* 0x040fe20000000009 */
[----:B------:R-:W-:Y:S01]  /*1550*/  FFMA R4, R28, R19, R4 ;  /* 0x000000131c047223 */ /* 0x000fe20000000004 */
[----:B-1----:R-:W-:Y:S01]  /*1560*/  FFMA R7, R36, R28, R7 ;  /* 0x0000001c24077223 */ /* 0x002fe20000000007 */
        /* <DEDUP_REMOVED lines=27> */
[----:B--2---:R-:W-:Y:S01]  /*1720*/  FFMA R71, R16, R20, R71 ;  /* 0x0000001410477223 */ /* 0x004fe20000000047 */
        /* <DEDUP_REMOVED lines=15> */
[----:B------:R-:W0:Y:S01]  /*1820*/  LDS.128 R28, [UR5+0x460] ;  /* 0x00046005ff1c7984 */ /* 0x000e220008000c00 */
[-C--:B------:R-:W-:Y:S01]  /*1830*/  FFMA R75, R36, R21.reuse, R75 ;  /* 0x00000015244b7223 */ /* 0x080fe2000000004b */
[-C--:B------:R-:W-:Y:S01]  /*1840*/  FFMA R90, R37, R21.reuse, R90 ;  /* 0x00000015255a7223 */ /* 0x080fe2000000005a */
[CC--:B------:R-:W-:Y:S01]  /*1850*/  FFMA R73, R38.reuse, R21.reuse, R73 ;  /* 0x0000001526497223 */ /* 0x0c0fe20000000049 */
[----:B------:R-:W1:Y:S01]  /*1860*/  LDS.128 R16, [UR5+0x70] ;  /* 0x00007005ff107984 */ /* 0x000e620008000c00 */
[----:B------:R-:W-:Y:S01]  /*1870*/  FFMA R80, R39, R21, R80 ;  /* 0x0000001527507223 */ /* 0x000fe20000000050 */
[----:B------:R-:W-:Y:S01]  /*1880*/  FFMA R21, R38, R22, R92 ;  /* 0x0000001626157223 */ /* 0x000fe2000000005c */
[----:B------:R-:W-:Y:S01]  /*1890*/  FFMA R65, R36, R20, R65 ;  /* 0x0000001424417223 */ /* 0x000fe20000000041 */
[C---:B------:R-:W-:Y:S01]  /*18a0*/  FFMA R62, R20.reuse, R37, R62 ;  /* 0x00000025143e7223 */ /* 0x040fe2000000003e */
[C---:B------:R-:W-:Y:S01]  /*18b0*/  FFMA R63, R20.reuse, R38, R63 ;  /* 0x00000026143f7223 */ /* 0x040fe2000000003f */
[----:B------:R-:W-:Y:S01]  /*18c0*/  FFMA R72, R20, R39, R72 ;  /* 0x0000002714487223 */ /* 0x000fe20000000048 */
[CC--:B------:R-:W-:Y:S01]  /*18d0*/  FFMA R81, R36.reuse, R22.reuse, R81 ;  /* 0x0000001624517223 */ /* 0x0c0fe20000000051 */
[-C--:B------:R-:W-:Y:S01]  /*18e0*/  FFMA R74, R37, R22.reuse, R74 ;  /* 0x00000016254a7223 */ /* 0x080fe2000000004a */
[----:B------:R-:W-:Y:S01]  /*18f0*/  FFMA R94, R39, R22, R94 ;  /* 0x00000016275e7223 */ /* 0x000fe2000000005e */
[-C--:B------:R-:W-:Y:S01]  /*1900*/  FFMA R27, R36, R23.reuse, R27 ;  /* 0x00000017241b7223 */ /* 0x080fe2000000001b */
[-C--:B------:R-:W-:Y:S01]  /*1910*/  FFMA R26, R37, R23.reuse, R26 ;  /* 0x00000017251a7223 */ /* 0x080fe2000000001a */
[-C--:B------:R-:W-:Y:S01]  /*1920*/  FFMA R89, R38, R23.reuse, R89 ;  /* 0x0000001726597223 */ /* 0x080fe20000000059 */
[----:B------:R-:W-:Y:S01]  /*1930*/  FFMA R82, R39, R23, R82 ;  /* 0x0000001727527223 */ /* 0x000fe20000000052 */
[----:B---3--:R-:W-:Y:S01]  /*1940*/  FFMA R7, R40, R32, R7 ;  /* 0x0000002028077223 */ /* 0x008fe20000000007 */
        /* <DEDUP_REMOVED lines=15> */
[----:B------:R-:W-:Y:S01]  /*1a40*/  LDS.128 R36, [UR5+0x490] ;  /* 0x00049005ff247984 */ /* 0x000fe20008000c00 */
[----:B0-----:R-:W-:Y:S01]  /*1a50*/  FFMA R13, R28, R32, R13 ;  /* 0x000000201c0d7223 */ /* 0x001fe2000000000d */
        /* <DEDUP_REMOVED lines=15> */
[----:B-1----:R-:W-:Y:S01]  /*1b50*/  FFMA R95, R42, R18, R21 ;  /* 0x000000122a5f7223 */ /* 0x002fe20000000015 */
[----:B------:R-:W-:Y:S01]  /*1b60*/  FFMA R71, R28, R16, R71 ;  /* 0x000000101c477223 */ /* 0x000fe20000000047 */
        /* <DEDUP_REMOVED lines=24> */
[----:B------:R-:W-:Y:S01]  /*1cf0*/  LDS.128 R20, [UR5+0x480] ;  /* 0x00048005ff147984 */ /* 0x000fe20008000c00 */
[-C--:B------:R-:W-:Y:S01]  /*1d00*/  FFMA R25, R30, R19.reuse, R25 ;  /* 0x000000131e197223 */ /* 0x080fe20000000019 */
[-C--:B------:R-:W-:Y:S01]  /*1d10*/  FFMA R24, R31, R19.reuse, R24 ;  /* 0x000000131f187223 */ /* 0x080fe20000000018 */
[-C--:B------:R-:W-:Y:S01]  /*1d20*/  FFMA R27, R40, R19.reuse, R27 ;  /* 0x00000013281b7223 */ /* 0x080fe2000000001b */
[----:B------:R-:W0:Y:S01]  /*1d30*/  LDS.128 R32, [UR5+0x80] ;  /* 0x00008005ff207984 */ /* 0x000e220008000c00 */
[-C--:B------:R-:W-:Y:S01]  /*1d40*/  FFMA R26, R41, R19.reuse, R26 ;  /* 0x00000013291a7223 */ /* 0x080fe2000000001a */
[-C--:B------:R-:W-:Y:S01]  /*1d50*/  FFMA R89, R42, R19.reuse, R89 ;  /* 0x000000132a597223 */ /* 0x080fe20000000059 */
[----:B------:R-:W-:Y:S01]  /*1d60*/  FFMA R82, R43, R19, R82 ;  /* 0x000000132b527223 */ /* 0x000fe20000000052 */
[----:B------:R-:W-:Y:S04]  /*1d70*/  LDS.128 R28, [UR5+0x4a0] ;  /* 0x0004a005ff1c7984 */ /* 0x000fe80008000c00 */
[----:B------:R-:W1:Y:S04]  /*1d80*/  LDS.128 R16, [UR5+0x90] ;  /* 0x00009005ff107984 */ /* 0x000e680008000c00 */
        /* <DEDUP_REMOVED lines=59> */
[----:B------:R-:W0:Y:S01]  /*2140*/  LDS.128 R32, [UR5+0xa0] ;  /* 0x0000a005ff207984 */ /* 0x000e220008000c00 */
[-C--:B------:R-:W-:Y:S01]  /*2150*/  FFMA R25, R22, R19.reuse, R25 ;  /* 0x0000001316197223 */ /* 0x080fe20000000019 */
[-C--:B------:R-:W-:Y:S01]  /*2160*/  FFMA R24, R23, R19.reuse, R24 ;  /* 0x0000001317187223 */ /* 0x080fe20000000018 */
[-C--:B------:R-:W-:Y:S01]  /*2170*/  FFMA R27, R36, R19.reuse, R27 ;  /* 0x00000013241b7223 */ /* 0x080fe2000000001b */
        /* <DEDUP_REMOVED lines=1705> */
[----:B------:R-:W2:Y:S01]  /*8c10*/  LDS.128 R40, [UR5+0x3e0] ;  /* 0x0003e005ff287984 */ /* 0x000ea20008000c00 */
        /* <DEDUP_REMOVED lines=65> */
[C---:B--2---:R-:W-:Y:S01]  /*9030*/  FFMA R39, R28.reuse, R41, R93 ;  /* 0x000000291c277223 */ /* 0x044fe2000000005d */
[----:B------:R-:W1:Y:S01]  /*9040*/  LDS.128 R16, [UR5+0x3f0] ;  /* 0x0003f005ff107984 */ /* 0x000e620008000c00 */
[----:B------:R-:W-:Y:S01]  /*9050*/  FFMA R7, R28, R40, R7 ;  /* 0x000000281c077223 */ /* 0x000fe20000000007 */
[C---:B------:R-:W-:Y:S01]  /*9060*/  FFMA R2, R40.reuse, R29, R2 ;  /* 0x0000001d28027223 */ /* 0x040fe20000000002 */
[C---:B------:R-:W-:Y:S01]  /*9070*/  FFMA R5, R40.reuse, R30, R5 ;  /* 0x0000001e28057223 */ /* 0x040fe20000000005 */
[----:B------:R-:W-:Y:S01]  /*9080*/  FFMA R44, R40, R31, R44 ;  /* 0x0000001f282c7223 */ /* 0x000fe2000000002c */
        /* <DEDUP_REMOVED lines=11> */
[-C--:B0-----:R-:W-:Y:S01]  /*9140*/  FFMA R36, R33, R41.reuse, R86 ;  /* 0x0000002921247223 */ /* 0x081fe20000000056 */
[-C--:B------:R-:W-:Y:S01]  /*9150*/  FFMA R37, R34, R41.reuse, R91 ;  /* 0x0000002922257223 */ /* 0x080fe2000000005b */
[----:B------:R-:W-:Y:S01]  /*9160*/  FFMA R38, R35, R41, R88 ;  /* 0x0000002923267223 */ /* 0x000fe20000000058 */
[----:B------:R-:W-:Y:S01]  /*9170*/  FFMA R13, R32, R40, R13 ;  /* 0x00000028200d7223 */ /* 0x000fe2000000000d */
[C---:B------:R-:W-:Y:S01]  /*9180*/  FFMA R11, R40.reuse, R33, R11 ;  /* 0x00000021280b7223 */ /* 0x040fe2000000000b */
[C---:B------:R-:W-:Y:S01]  /*9190*/  FFMA R9, R40.reuse, R34, R9 ;  /* 0x0000002228097223 */ /* 0x040fe20000000009 */
[----:B------:R-:W-:Y:S01]  /*91a0*/  FFMA R4, R40, R35, R4 ;  /* 0x0000002328047223 */ /* 0x000fe20000000004 */
[C---:B------:R-:W-:Y:S01]  /*91b0*/  FFMA R45, R32.reuse, R41, R45 ;  /* 0x00000029202d7223 */ /* 0x040fe2000000002d */
        /* <DEDUP_REMOVED lines=40> */
[----:B------:R-:W-:Y:S06]  /*9440*/  BAR.SYNC.DEFER_BLOCKING 0x0 ;  /* 0x0000000000007b1d */ /* 0x000fec0000010000 */
[----:B------:R-:W-:Y:S05]  /*9450*/  BRA.U UP0, `(.L_x_3) ;  /* 0xffffff7500907547 */ /* 0x000fea000b83ffff */
.L_x_2:
[----:B------:R-:W0:Y:S01]  /*9460*/  S2R R17, SR_TID.X ;  /* 0x0000000000117919 */ /* 0x000e220000002100 */
[----:B------:R-:W1:Y:S01]  /*9470*/  LDC R8, c[0x0][0x390] ;  /* 0x0000e400ff087b82 */ /* 0x000e620000000800 */
[----:B------:R-:W2:Y:S01]  /*9480*/  LDCU.64 UR4, c[0x0][0x380] ;  /* 0x00007000ff0477ac */ /* 0x000ea20008000a00 */
[----:B------:R-:W3:Y:S01]  /*9490*/  S2R R6, SR_TID.Y ;  /* 0x0000000000067919 */ /* 0x000ee20000002200 */
[----:B0-----:R-:W-:Y:S02]  /*94a0*/  LEA R0, R0, R17, 0x6 ;  /* 0x0000001100007211 */ /* 0x001fe400078e30ff */
[----:B---3--:R-:W-:Y:S02]  /*94b0*/  LEA R25, R3, R6, 0x6 ;  /* 0x0000000603197211 */ /* 0x008fe400078e30ff */
[C---:B------:R-:W-:Y:S02]  /*94c0*/  IADD3 R23, PT, PT, R0.reuse, 0x8, RZ ;  /* 0x0000000800177810 */ /* 0x040fe40007ffe0ff */
[C---:B------:R-:W-:Y:S01]  /*94d0*/  VIMNMX R3, PT, PT, R25.reuse, R0, !PT ;  /* 0x0000000019037248 */ /* 0x040fe20007fe0100 */
[----:B-1----:R-:W-:Y:S01]  /*94e0*/  IMAD R27, R25, R8, RZ ;  /* 0x00000008191b7224 */ /* 0x002fe200078e02ff */
[----:B------:R-:W-:-:S02]  /*94f0*/  IADD3 R22, PT, PT, R0, 0x10, RZ ;  /* 0x0000001000167810 */ /* 0x000fc40007ffe0ff */
[----:B------:R-:W-:Y:S02]  /*9500*/  ISETP.GE.AND P0, PT, R3, R8, PT ;  /* 0x000000080300720c */ /* 0x000fe40003f06270 */
[C---:B------:R-:W-:Y:S02]  /*9510*/  VIMNMX R3, PT, PT, R25.reuse, R23, !PT ;  /* 0x0000001719037248 */ /* 0x040fe40007fe0100 */
[C---:B------:R-:W-:Y:S02]  /*9520*/  VIMNMX R17, PT, PT, R25.reuse, R22, !PT ;  /* 0x0000001619117248 */ /* 0x040fe40007fe0100 */
[----:B------:R-:W-:Y:S02]  /*9530*/  IADD3 R29, PT, PT, R25, 0x8, RZ ;  /* 0x00000008191d7810 */ /* 0x000fe40007ffe0ff */
[-C--:B------:R-:W-:Y:S02]  /*9540*/  ISETP.GE.AND P5, PT, R3, R8.reuse, PT ;  /* 0x000000080300720c */ /* 0x080fe40003fa6270 */
[----:B------:R-:W-:-:S02]  /*9550*/  ISETP.GE.AND P6, PT, R17, R8, PT ;  /* 0x000000081100720c */ /* 0x000fc40003fc6270 */
[C---:B------:R-:W-:Y:S01]  /*9560*/  VIMNMX R17, PT, PT, R0.reuse, R29, !PT ;  /* 0x0000001d00117248 */ /* 0x040fe20007fe0100 */
[----:B------:R-:W0:Y:S01]  /*9570*/  @!P0 LDC.64 R18, c[0x0][0x380] ;  /* 0x0000e000ff128b82 */ /* 0x000e220000000a00 */
[CC--:B------:R-:W-:Y:S02]  /*9580*/  @!P0 IADD3 R3, PT, PT, R0.reuse, R27.reuse, RZ ;  /* 0x0000001b00038210 */ /* 0x0c0fe40007ffe0ff */
[C---:B------:R-:W-:Y:S02]  /*9590*/  IADD3 R10, PT, PT, R0.reuse, 0x20, RZ ;  /* 0x00000020000a7810 */ /* 0x040fe40007ffe0ff */
[C---:B------:R-:W-:Y:S02]  /*95a0*/  IADD3 R12, PT, PT, R0.reuse, 0x18, RZ ;  /* 0x00000018000c7810 */ /* 0x040fe40007ffe0ff */
[----:B------:R-:W-:Y:S02]  /*95b0*/  IADD3 R6, P2, PT, R0, R27, RZ ;  /* 0x0000001b00067210 */ /* 0x000fe40007f5e0ff */
[----:B------:R-:W-:-:S02]  /*95c0*/  ISETP.GE.AND P1, PT, R17, R8, PT ;  /* 0x000000081100720c */ /* 0x000fc40003f26270 */
[C---:B------:R-:W-:Y:S02]  /*95d0*/  IADD3 R26, PT, PT, R0.reuse, 0x28, RZ ;  /* 0x00000028001a7810 */ /* 0x040fe40007ffe0ff */
[----:B------:R-:W-:Y:S02]  /*95e0*/  VIMNMX R21, PT, PT, R25, R12, !PT ;  /* 0x0000000c19157248 */ /* 0x000fe40007fe0100 */
[----:B------:R-:W-:Y:S02]  /*95f0*/  IADD3 R24, PT, PT, R0, 0x30, RZ ;  /* 0x0000003000187810 */ /* 0x000fe40007ffe0ff */
[----:B------:R-:W-:Y:S02]  /*9600*/  LEA.HI.X.SX32 R17, R27, RZ, 0x1, P2 ;  /* 0x000000ff1b117211 */ /* 0x000fe400010f0eff */
[----:B--2---:R-:W-:Y:S02]  /*9610*/  LEA R16, P2, R6, UR4, 0x2 ;  /* 0x0000000406107c11 */ /* 0x004fe4000f8410ff */
[----:B------:R-:W-:-:S02]  /*9620*/  ISETP.GE.AND P3, PT, R21, R8, PT ;  /* 0x000000081500720c */ /* 0x000fc40003f66270 */
[----:B------:R-:W-:Y:S01]  /*9630*/  VIMNMX R21, PT, PT, R25, R24, !PT ;  /* 0x0000001819157248 */ /* 0x000fe20007fe0100 */
[----:B0-----:R-:W-:Y:S01]  /*9640*/  @!P0 IMAD.WIDE R18, R3, 0x4, R18 ;  /* 0x0000000403128825 */ /* 0x001fe200078e0212 */
[----:B------:R-:W-:Y:S02]  /*9650*/  VIMNMX R3, PT, PT, R25, R10, !PT ;  /* 0x0000000a19037248 */ /* 0x000fe40007fe0100 */
[----:B------:R-:W-:Y:S02]  /*9660*/  IADD3 R28, PT, PT, R0, 0x38, RZ ;  /* 0x00000038001c7810 */ /* 0x000fe40007ffe0ff */
[----:B------:R-:W-:Y:S01]  /*9670*/  ISETP.GE.AND P4, PT, R3, R8, PT ;  /* 0x000000080300720c */ /* 0x000fe20003f86270 */
[----:B------:R0:W-:Y:S01]  /*9680*/  @!P0 STG.E desc[UR8][R18.64], R13 ;  /* 0x0000000d12008986 */ /* 0x0001e2000c101908 */
[----:B------:R-:W-:Y:S02]  /*9690*/  VIMNMX R3, PT, PT, R25, R26, !PT ;  /* 0x0000001a19037248 */ /* 0x000fe40007fe0100 */
[----:B------:R-:W-:-:S02]  /*96a0*/  LEA.HI.X R17, R6, UR5, R17, 0x2, P2 ;  /* 0x0000000506117c11 */ /* 0x000fc400090f1411 */
[-C--:B------:R-:W-:Y:S02]  /*96b0*/  ISETP.GE.AND P0, PT, R3, R8.reuse, PT ;  /* 0x000000080300720c */ /* 0x080fe40003f06270 */
[----:B------:R-:W-:Y:S01]  /*96c0*/  ISETP.GE.AND P2, PT, R21, R8, PT ;  /* 0x000000081500720c */ /* 0x000fe20003f46270 */
[----:B------:R1:W-:Y:S01]  /*96d0*/  @!P5 STG.E desc[UR8][R16.64+0x20], R11 ;  /* 0x0000200b1000d986 */ /* 0x0003e2000c101908 */
[----:B------:R-:W-:Y:S01]  /*96e0*/  VIMNMX R3, PT, PT, R25, R28, !PT ;  /* 0x0000001c19037248 */ /* 0x000fe20007fe0100 */
[----:B------:R-:W2:Y:S01]  /*96f0*/  @!P1 LDC.64 R20, c[0x0][0x380] ;  /* 0x0000e000ff149b82 */ /* 0x000ea20000000a00 */
[-C--:B------:R-:W-:Y:S01]  /*9700*/  VIMNMX R31, PT, PT, R23, R29.reuse, !PT ;  /* 0x0000001d171f7248 */ /* 0x080fe20007fe0100 */
[----:B------:R3:W-:Y:S01]  /*9710*/  @!P3 STG.E desc[UR8][R16.64+0x60], R4 ;  /* 0x000060041000b986 */ /* 0x0007e2000c101908 */
[----:B------:R-:W-:Y:S02]  /*9720*/  ISETP.GE.AND P5, PT, R3, R8, PT ;  /* 0x000000080300720c */ /* 0x000fe40003fa6270 */
[----:B0-----:R-:W-:Y:S01]  /*9730*/  IADD3 R13, PT, PT, R25, 0x10, RZ ;  /* 0x00000010190d7810 */ /* 0x001fe20007ffe0ff */
[----:B------:R0:W-:Y:S01]  /*9740*/  @!P6 STG.E desc[UR8][R16.64+0x40], R9 ;  /* 0x000040091000e986 */ /* 0x0001e2000c101908 */
[----:B------:R-:W-:-:S02]  /*9750*/  VIMNMX R3, PT, PT, R22, R29, !PT ;  /* 0x0000001d16037248 */ /* 0x000fc40007fe0100 */
[----:B------:R-:W-:Y:S01]  /*9760*/  VIMNMX R19, PT, PT, R12, R29, !PT ;  /* 0x0000001d0c137248 */ /* 0x000fe20007fe0100 */
[----:B------:R-:W-:Y:S01]  /*9770*/  @!P0 STG.E desc[UR8][R16.64+0xa0], R2 ;  /* 0x0000a00210008986 */ /* 0x000fe2000c101908 */
[----:B-1----:R-:W-:Y:S02]  /*9780*/  VIMNMX R11, PT, PT, R0, R13, !PT ;  /* 0x0000000d000b7248 */ /* 0x002fe40007fe0100 */
[-C--:B------:R-:W-:Y:S01]  /*9790*/  ISETP.GE.AND P3, PT, R3, R8.reuse, PT ;  /* 0x000000080300720c */ /* 0x080fe20003f66270 */
[----:B------:R-:W-:Y:S01]  /*97a0*/  @!P2 STG.E desc[UR8][R16.64+0xc0], R5 ;  /* 0x0000c0051000a986 */ /* 0x000fe2000c101908 */
[----:B------:R-:W-:Y:S02]  /*97b0*/  LEA R3, R8, R27, 0x3 ;  /* 0x0000001b08037211 */ /* 0x000fe400078e18ff */
[----:B------:R-:W-:Y:S01]  /*97c0*/  ISETP.GE.AND P0, PT, R11, R8, PT ;  /* 0x000000080b00720c */ /* 0x000fe20003f06270 */
[----:B------:R1:W-:Y:S01]  /*97d0*/  @!P4 STG.E desc[UR8][R16.64+0x80], R7 ;  /* 0x000080071000c986 */ /* 0x0003e2000c101908 */
[----:B---3--:R-:W-:-:S02]  /*97e0*/  IADD3 R4, P2, PT, R0, R3, RZ ;  /* 0x0000000300047210 */ /* 0x008fc40007f5e0ff */
[----:B0-----:R-:W-:Y:S01]  /*97f0*/  @!P1 IADD3 R9, PT, PT, R0, R3, RZ ;  /* 0x0000000300099210 */ /* 0x001fe20007ffe0ff */
[----:B------:R0:W-:Y:S01]  /*9800*/  @!P5 STG.E desc[UR8][R16.64+0xe0], R44 ;  /* 0x0000e02c1000d986 */ /* 0x0001e2000c101908 */
[-C--:B------:R-:W-:Y:S02]  /*9810*/  ISETP.GE.AND P6, PT, R31, R8.reuse, PT ;  /* 0x000000081f00720c */ /* 0x080fe40003fc6270 */
[----:B------:R-:W-:Y:S01]  /*9820*/  ISETP.GE.AND P4, PT, R19, R8, PT ;  /* 0x000000081300720c */ /* 0x000fe20003f86270 */
[----:B--2---:R-:W-:Y:S01]  /*9830*/  @!P1 IMAD.WIDE R20, R9, 0x4, R20 ;  /* 0x0000000409149825 */ /* 0x004fe200078e0214 */
[-C--:B------:R-:W-:Y:S02]  /*9840*/  VIMNMX R11, PT, PT, R10, R29.reuse, !PT ;  /* 0x0000001d0a0b7248 */ /* 0x080fe40007fe0100 */
[----:B------:R-:W-:Y:S02]  /*9850*/  VIMNMX R9, PT, PT, R24, R29, !PT ;  /* 0x0000001d18097248 */ /* 0x000fe40007fe0100 */
[----:B-1----:R-:W-:Y:S01]  /*9860*/  LEA.HI.X.SX32 R7, R3, RZ, 0x1, P2 ;  /* 0x000000ff03077211 */ /* 0x002fe200010f0eff */
[----:B------:R-:W-:Y:S01]  /*9870*/  @!P1 STG.E desc[UR8][R20.64], R45 ;  /* 0x0000002d14009986 */ /* 0x000fe2000c101908 */
[----:B------:R-:W-:-:S02]  /*9880*/  LEA R6, P2, R4, UR4, 0x2 ;  /* 0x0000000404067c11 */ /* 0x000fc4000f8410ff */
[-C--:B------:R-:W-:Y:S02]  /*9890*/  VIMNMX R3, PT, PT, R26, R29.reuse, !PT ;  /* 0x0000001d1a037248 */ /* 0x080fe40007fe0100 */
[----:B------:R-:W-:Y:S02]  /*98a0*/  LEA.HI.X R7, R4, UR5, R7, 0x2, P2 ;  /* 0x0000000504077c11 */ /* 0x000fe400090f1407 */
[-C--:B------:R-:W-:Y:S02]  /*98b0*/  ISETP.GE.AND P2, PT, R3, R8.reuse, PT ;  /* 0x000000080300720c */ /* 0x080fe40003f46270 */
[----:B------:R-:W1:Y:S01]  /*98c0*/  @!P0 LDC.64 R2, c[0x0][0x380] ;  /* 0x0000e000ff028b82 */ /* 0x000e620000000a00 */
[-C--:B------:R-:W-:Y:S01]  /*98d0*/  ISETP.GE.AND P5, PT, R11, R8.reuse, PT ;  /* 0x000000080b00720c */ /* 0x080fe20003fa6270 */
[----:B------:R-:W-:Y:S01]  /*98e0*/  @!P6 STG.E desc[UR8][R6.64+0x20], R36 ;  /* 0x000020240600e986 */ /* 0x000fe2000c101908 */
[----:B------:R-:W-:Y:S02]  /*98f0*/  ISETP.GE.AND P1, PT, R9, R8, PT ;  /* 0x000000080900720c */ /* 0x000fe40003f26270 */
[----:B------:R-:W-:Y:S01]  /*9900*/  VIMNMX R29, PT, PT, R28, R29, !PT ;  /* 0x0000001d1c1d7248 */ /* 0x000fe20007fe0100 */
[----:B------:R-:W-:Y:S01]  /*9910*/  @!P3 STG.E desc[UR8][R6.64+0x40], R37 ;  /* 0x000040250600b986 */ /* 0x000fe2000c101908 */
[----:B------:R-:W-:-:S02]  /*9920*/  VIMNMX R5, PT, PT, R23, R13, !PT ;  /* 0x0000000d17057248 */ /* 0x000fc40007fe0100 */
[-C--:B------:R-:W-:Y:S01]  /*9930*/  VIMNMX R11, PT, PT, R22, R13.reuse, !PT ;  /* 0x0000000d160b7248 */ /* 0x080fe20007fe0100 */
[----:B------:R-:W-:Y:S01]  /*9940*/  @!P4 STG.E desc[UR8][R6.64+0x60], R38 ;  /* 0x000060260600c986 */ /* 0x000fe2000c101908 */
[----:B------:R-:W-:Y:S02]  /*9950*/  IADD3 R9, PT, PT, R25, 0x18, RZ ;  /* 0x0000001819097810 */ /* 0x000fe40007ffe0ff */
[-C--:B------:R-:W-:Y:S01]  /*9960*/  ISETP.GE.AND P6, PT, R29, R8.reuse, PT ;  /* 0x000000081d00720c */ /* 0x080fe20003fc6270 */
[----:B------:R-:W-:Y:S01]  /*9970*/  @!P5 STG.E desc[UR8][R6.64+0x80], R39 ;  /* 0x000080270600d986 */ /* 0x000fe2000c101908 */
[-C--:B------:R-:W-:Y:S02]  /*9980*/  ISETP.GE.AND P3, PT, R5, R8.reuse, PT ;  /* 0x000000080500720c */ /* 0x080fe40003f66270 */
[----:B------:R-:W-:Y:S01]  /*9990*/  ISETP.GE.AND P4, PT, R11, R8, PT ;  /* 0x000000080b00720c */ /* 0x000fe20003f86270 */
[----:B------:R-:W-:Y:S01]  /*99a0*/  @!P2 STG.E desc[UR8][R6.64+0xa0], R14 ;  /* 0x0000a00e0600a986 */ /* 0x000fe2000c101908 */
[----:B------:R-:W-:-:S02]  /*99b0*/  VIMNMX R5, PT, PT, R12, R13, !PT ;  /* 0x0000000d0c057248 */ /* 0x000fc40007fe0100 */
[----:B------:R-:W-:Y:S01]  /*99c0*/  VIMNMX R11, PT, PT, R0, R9, !PT ;  /* 0x00000009000b7248 */ /* 0x000fe20007fe0100 */
[----:B------:R-:W-:Y:S01]  /*99d0*/  @!P1 STG.E desc[UR8][R6.64+0xc0], R15 ;  /* 0x0000c00f06009986 */ /* 0x000fe2000c101908 */
[----:B0-----:R-:W-:Y:S02]  /*99e0*/  LEA R17, R8, R27, 0x4 ;  /* 0x0000001b08117211 */ /* 0x001fe400078e20ff */
[-C--:B------:R-:W-:Y:S01]  /*99f0*/  ISETP.GE.AND P5, PT, R5, R8.reuse, PT ;  /* 0x000000080500720c */ /* 0x080fe20003fa6270 */
[----:B------:R0:W-:Y:S01]  /*9a00*/  @!P6 STG.E desc[UR8][R6.64+0xe0], R52 ;  /* 0x0000e0340600e986 */ /* 0x0001e2000c101908 */
[----:B------:R-:W-:Y:S02]  /*9a10*/  ISETP.GE.AND P2, PT, R11, R8, PT ;  /* 0x000000080b00720c */ /* 0x000fe40003f46270 */
[CC--:B------:R-:W-:Y:S02]  /*9a20*/  @!P0 IADD3 R5, PT, PT, R0.reuse, R17.reuse, RZ ;  /* 0x0000001100058210 */ /* 0x0c0fe40007ffe0ff */
[----:B------:R-:W-:-:S02]  /*9a30*/  IADD3 R16, P1, PT, R0, R17, RZ ;  /* 0x0000001100107210 */ /* 0x000fc40007f3e0ff */
[-C--:B------:R-:W-:Y:S01]  /*9a40*/  VIMNMX R11, PT, PT, R10, R13.reuse, !PT ;  /* 0x0000000d0a0b7248 */ /* 0x080fe20007fe0100 */
[----:B-1----:R-:W-:Y:S01]  /*9a50*/  @!P0 IMAD.WIDE R4, R5, 0x4, R2 ;  /* 0x0000000405048825 */ /* 0x002fe200078e0202 */
[----:B------:R-:W-:Y:S02]  /*9a60*/  LEA.HI.X.SX32 R3, R17, RZ, 0x1, P1 ;  /* 0x000000ff11037211 */ /* 0x000fe400008f0eff */
[----:B------:R-:W-:Y:S02]  /*9a70*/  LEA R2, P1, R16, UR4, 0x2 ;  /* 0x0000000410027c11 */ /* 0x000fe4000f8210ff */
[----:B------:R-:W-:Y:S01]  /*9a80*/  ISETP.GE.AND P6, PT, R11, R8, PT ;  /* 0x000000080b00720c */ /* 0x000fe20003fc6270 */
[----:B------:R1:W-:Y:S01]  /*9a90*/  @!P0 STG.E desc[UR8][R4.64], R53 ;  /* 0x0000003504008986 */ /* 0x0003e2000c101908 */
[----:B------:R-:W-:Y:S01]  /*9aa0*/  VIMNMX R11, PT, PT, R26, R13, !PT ;  /* 0x0000000d1a0b7248 */ /* 0x000fe20007fe0100 */
[----:B0-----:R-:W0:Y:S01]  /*9ab0*/  @!P2 LDC.64 R6, c[0x0][0x380] ;  /* 0x0000e000ff06ab82 */ /* 0x001e220000000a00 */
[----:B------:R-:W-:-:S02]  /*9ac0*/  LEA.HI.X R3, R16, UR5, R3, 0x2, P1 ;  /* 0x0000000510037c11 */ /* 0x000fc400088f1403 */
[-C--:B------:R-:W-:Y:S02]  /*9ad0*/  VIMNMX R19, PT, PT, R24, R13.reuse, !PT ;  /* 0x0000000d18137248 */ /* 0x080fe40007fe0100 */
[-C--:B------:R-:W-:Y:S01]  /*9ae0*/  ISETP.GE.AND P0, PT, R11, R8.reuse, PT ;  /* 0x000000080b00720c */ /* 0x080fe20003f06270 */
[----:B------:R-:W-:Y:S01]  /*9af0*/  @!P3 STG.E desc[UR8][R2.64+0x20], R50 ;  /* 0x000020320200b986 */ /* 0x000fe2000c101908 */
[----:B------:R-:W-:Y:S02]  /*9b00*/  VIMNMX R13, PT, PT, R28, R13, !PT ;  /* 0x0000000d1c0d7248 */ /* 0x000fe40007fe0100 */
[-C--:B------:R-:W-:Y:S01]  /*9b10*/  VIMNMX R11, PT, PT, R23, R9.reuse, !PT ;  /* 0x00000009170b7248 */ /* 0x080fe20007fe0100 */
[----:B------:R-:W-:Y:S01]  /*9b20*/  @!P4 STG.E desc[UR8][R2.64+0x40], R51 ;  /* 0x000040330200c986 */ /* 0x000fe2000c101908 */
[-C--:B------:R-:W-:Y:S02]  /*9b30*/  ISETP.GE.AND P3, PT, R13, R8.reuse, PT ;  /* 0x000000080d00720c */ /* 0x080fe40003f66270 */
[----:B------:R-:W-:Y:S01]  /*9b40*/  ISETP.GE.AND P1, PT, R19, R8, PT ;  /* 0x000000081300720c */ /* 0x000fe20003f26270 */
[----:B------:R-:W-:Y:S01]  /*9b50*/  @!P5 STG.E desc[UR8][R2.64+0x60], R48 ;  /* 0x000060300200d986 */ /* 0x000fe2000c101908 */
[----:B------:R-:W-:-:S02]  /*9b60*/  VIMNMX R13, PT, PT, R22, R9, !PT ;  /* 0x00000009160d7248 */ /* 0x000fc40007fe0100 */
[-C--:B------:R-:W-:Y:S01]  /*9b70*/  ISETP.GE.AND P4, PT, R11, R8.reuse, PT ;  /* 0x000000080b00720c */ /* 0x080fe20003f86270 */
[----:B------:R-:W-:Y:S01]  /*9b80*/  @!P0 STG.E desc[UR8][R2.64+0xa0], R46 ;  /* 0x0000a02e02008986 */ /* 0x000fe2000c101908 */
[----:B------:R-:W-:Y:S02]  /*9b90*/  IADD3 R11, PT, PT, R25, 0x20, RZ ;  /* 0x00000020190b7810 */ /* 0x000fe40007ffe0ff */
[----:B------:R-:W-:Y:S01]  /*9ba0*/  ISETP.GE.AND P5, PT, R13, R8, PT ;  /* 0x000000080d00720c */ /* 0x000fe20003fa6270 */
[----:B------:R-:W-:Y:S01]  /*9bb0*/  @!P6 STG.E desc[UR8][R2.64+0x80], R49 ;  /* 0x000080310200e986 */ /* 0x000fe2000c101908 */
[----:B------:R-:W-:Y:S02]  /*9bc0*/  VIMNMX R13, PT, PT, R0, R11, !PT ;  /* 0x0000000b000d7248 */ /* 0x000fe40007fe0100 */
[----:B-1----:R-:W-:Y:S01]  /*9bd0*/  VIMNMX R5, PT, PT, R12, R9, !PT ;  /* 0x000000090c057248 */ /* 0x002fe20007fe0100 */
[----:B------:R-:W-:Y:S01]  /*9be0*/  @!P1 STG.E desc[UR8][R2.64+0xc0], R47 ;  /* 0x0000c02f02009986 */ /* 0x000fe2000c101908 */
[----:B------:R-:W-:-:S02]  /*9bf0*/  LEA R17, R8, R17, 0x3 ;  /* 0x0000001108117211 */ /* 0x000fc400078e18ff */
[-C--:B------:R-:W-:Y:S01]  /*9c00*/  ISETP.GE.AND P0, PT, R13, R8.reuse, PT ;  /* 0x000000080d00720c */ /* 0x080fe20003f06270 */
[----:B------:R1:W-:Y:S01]  /*9c10*/  @!P3 STG.E desc[UR8][R2.64+0xe0], R56 ;  /* 0x0000e0380200b986 */ /* 0x0003e2000c101908 */
[----:B------:R-:W-:Y:S02]  /*9c20*/  ISETP.GE.AND P6, PT, R5, R8, PT ;  /* 0x000000080500720c */ /* 0x000fe40003fc6270 */
[CC--:B------:R-:W-:Y:S02]  /*9c30*/  @!P2 IADD3 R5, PT, PT, R0.reuse, R17.reuse, RZ ;  /* 0x000000110005a210 */ /* 0x0c0fe40007ffe0ff */
[----:B------:R-:W-:Y:S02]  /*9c40*/  IADD3 R14, P1, PT, R0, R17, RZ ;  /* 0x00000011000e7210 */ /* 0x000fe40007f3e0ff */
[----:B------:R-:W-:Y:S01]  /*9c50*/  VIMNMX R13, PT, PT, R10, R9, !PT ;  /* 0x000000090a0d7248 */ /* 0x000fe20007fe0100 */
[----:B0-----:R-:W-:Y:S01]  /*9c60*/  @!P2 IMAD.WIDE R6, R5, 0x4, R6 ;  /* 0x000000040506a825 */ /* 0x001fe200078e0206 */
[----:B------:R-:W-:-:S02]  /*9c70*/  LEA.HI.X.SX32 R17, R17, RZ, 0x1, P1 ;  /* 0x000000ff11117211 */ /* 0x000fc400008f0eff */
[----:B------:R-:W-:Y:S01]  /*9c80*/  LEA R4, P3, R14, UR4, 0x2 ;  /* 0x000000040e047c11 */ /* 0x000fe2000f8610ff */
[----:B-1----:R-:W0:Y:S01]  /*9c90*/  @!P0 LDC.64 R2, c[0x0][0x380] ;  /* 0x0000e000ff028b82 */ /* 0x002e220000000a00 */
[-C--:B------:R-:W-:Y:S01]  /*9ca0*/  ISETP.GE.AND P1, PT, R13, R8.reuse, PT ;  /* 0x000000080d00720c */ /* 0x080fe20003f26270 */
[----:B------:R1:W-:Y:S01]  /*9cb0*/  @!P2 STG.E desc[UR8][R6.64], R55 ;  /* 0x000000370600a986 */ /* 0x0003e2000c101908 */
[-C--:B------:R-:W-:Y:S02]  /*9cc0*/  VIMNMX R13, PT, PT, R26, R9.reuse, !PT ;  /* 0x000000091a0d7248 */ /* 0x080fe40007fe0100 */
[----:B------:R-:W-:Y:S02]  /*9cd0*/  LEA.HI.X R5, R14, UR5, R17, 0x2, P3 ;  /* 0x000000050e057c11 */ /* 0x000fe400098f1411 */
[-C--:B------:R-:W-:Y:S02]  /*9ce0*/  VIMNMX R15, PT, PT, R24, R9.reuse, !PT ;  /* 0x00000009180f7248 */ /* 0x080fe40007fe0100 */
[----:B------:R-:W-:Y:S01]  /*9cf0*/  ISETP.GE.AND P2, PT, R13, R8, PT ;  /* 0x000000080d00720c */ /* 0x000fe20003f46270 */
[----:B------:R-:W-:Y:S01]  /*9d00*/  @!P4 STG.E desc[UR8][R4.64+0x20], R54 ;  /* 0x000020360400c986 */ /* 0x000fe2000c101908 */
[----:B------:R-:W-:-:S02]  /*9d10*/  VIMNMX R9, PT, PT, R28, R9, !PT ;  /* 0x000000091c097248 */ /* 0x000fc40007fe0100 */
[-C--:B------:R-:W-:Y:S01]  /*9d20*/  ISETP.GE.AND P3, PT, R15, R8.reuse, PT ;  /* 0x000000080f00720c */ /* 0x080fe20003f66270 */
[----:B------:R-:W-:Y:S01]  /*9d30*/  @!P6 STG.E desc[UR8][R4.64+0x60], R60 ;  /* 0x0000603c0400e986 */ /* 0x000fe2000c101908 */
[-C--:B------:R-:W-:Y:S02]  /*9d40*/  ISETP.GE.AND P4, PT, R9, R8.reuse, PT ;  /* 0x000000080900720c */ /* 0x080fe40003f86270 */
[----:B------:R-:W-:Y:S01]  /*9d50*/  VIMNMX R9, PT, PT, R22, R11, !PT ;  /* 0x0000000b16097248 */ /* 0x000fe20007fe0100 */
[----:B------:R-:W-:Y:S01]  /*9d60*/  @!P1 STG.E desc[UR8][R4.64+0x80], R61 ;  /* 0x0000803d04009986 */ /* 0x000fe2000c101908 */
[----:B------:R-:W-:Y:S02]  /*9d70*/  IADD3 R15, PT, PT, R25, 0x28, RZ ;  /* 0x00000028190f7810 */ /* 0x000fe40007ffe0ff */
[----:B------:R-:W-:Y:S01]  /*9d80*/  ISETP.GE.AND P6, PT, R9, R8, PT ;  /* 0x000000080900720c */ /* 0x000fe20003fc6270 */
[----:B------:R-:W-:Y:S01]  /*9d90*/  @!P2 STG.E desc[UR8][R4.64+0xa0], R58 ;  /* 0x0000a03a0400a986 */ /* 0x000fe2000c101908 */
[----:B------:R-:W-:-:S02]  /*9da0*/  VIMNMX R9, PT, PT, R0, R15, !PT ;  /* 0x0000000f00097248 */ /* 0x000fc40007fe0100 */
[----:B-1----:R-:W-:Y:S01]  /*9db0*/  VIMNMX R7, PT, PT, R12, R11, !PT ;  /* 0x0000000b0c077248 */ /* 0x002fe20007fe0100 */
[----:B------:R-:W-:Y:S01]  /*9dc0*/  @!P5 STG.E desc[UR8][R4.64+0x40], R57 ;  /* 0x000040390400d986 */ /* 0x000fe2000c101908 */
[----:B------:R-:W-:Y:S02]  /*9dd0*/  LEA R27, R8, R27, 0x5 ;  /* 0x0000001b081b7211 */ /* 0x000fe400078e28ff */
[-C--:B------:R-:W-:Y:S01]  /*9de0*/  ISETP.GE.AND P2, PT, R9, R8.reuse, PT ;  /* 0x000000080900720c */ /* 0x080fe20003f46270 */
[----:B------:R-:W-:Y:S01]  /*9df0*/  @!P3 STG.E desc[UR8][R4.64+0xc0], R59 ;  /* 0x0000c03b0400b986 */ /* 0x000fe2000c101908 */
[----:B------:R-:W-:Y:S02]  /*9e00*/  VIMNMX R13, PT, PT, R23, R11, !PT ;  /* 0x0000000b170d7248 */ /* 0x000fe40007fe0100 */
[----:B------:R-:W-:Y:S01]  /*9e10*/  ISETP.GE.AND P1, PT, R7, R8, PT ;  /* 0x000000080700720c */ /* 0x000fe20003f26270 */
[----:B------:R1:W-:Y:S01]  /*9e20*/  @!P4 STG.E desc[UR8][R4.64+0xe0], R66 ;  /* 0x0000e0420400c986 */ /* 0x0003e2000c101908 */
[----:B------:R-:W-:-:S02]  /*9e30*/  @!P0 IADD3 R7, PT, PT, R0, R27, RZ ;  /* 0x0000001b00078210 */ /* 0x000fc40007ffe0ff */
[-C--:B------:R-:W-:Y:S02]  /*9e40*/  ISETP.GE.AND P5, PT, R13, R8.reuse, PT ;  /* 0x000000080d00720c */ /* 0x080fe40003fa6270 */
[----:B------:R-:W-:Y:S01]  /*9e50*/  IADD3 R14, P3, PT, R0, R27, RZ ;  /* 0x0000001b000e7210 */ /* 0x000fe20007f7e0ff */
[----:B0-----:R-:W-:Y:S01]  /*9e60*/  @!P0 IMAD.WIDE R6, R7, 0x4, R2 ;  /* 0x0000000407068825 */ /* 0x001fe200078e0202 */
[-C--:B------:R-:W-:Y:S02]  /*9e70*/  VIMNMX R9, PT, PT, R10, R11.reuse, !PT ;  /* 0x0000000b0a097248 */ /* 0x080fe40007fe0100 */
[----:B------:R-:W-:Y:S02]  /*9e80*/  LEA.HI.X.SX32 R3, R27, RZ, 0x1, P3 ;  /* 0x000000ff1b037211 */ /* 0x000fe400018f0eff */
[----:B------:R-:W-:Y:S01]  /*9e90*/  LEA R2, P4, R14, UR4, 0x2 ;  /* 0x000000040e027c11 */ /* 0x000fe2000f8810ff */
[----:B-1----:R-:W0:Y:S01]  /*9ea0*/  @!P2 LDC.64 R4, c[0x0][0x380] ;  /* 0x0000e000ff04ab82 */ /* 0x002e220000000a00 */
[----:B------:R-:W-:Y:S01]  /*9eb0*/  ISETP.GE.AND P3, PT, R9, R8, PT ;  /* 0x000000080900720c */ /* 0x000fe20003f66270 */
[----:B------:R1:W-:Y:S01]  /*9ec0*/  @!P0 STG.E desc[UR8][R6.64], R71 ;  /* 0x0000004706008986 */ /* 0x0003e2000c101908 */
[----:B------:R-:W-:-:S02]  /*9ed0*/  VIMNMX R9, PT, PT, R26, R11, !PT ;  /* 0x0000000b1a097248 */ /* 0x000fc40007fe0100 */
[----:B------:R-:W-:Y:S02]  /*9ee0*/  LEA.HI.X R3, R14, UR5, R3, 0x2, P4 ;  /* 0x000000050e037c11 */ /* 0x000fe4000a0f1403 */
[-C--:B------:R-:W-:Y:S02]  /*9ef0*/  VIMNMX R13, PT, PT, R24, R11.reuse, !PT ;  /* 0x0000000b180d7248 */ /* 0x080fe40007fe0100 */
[-C--:B------:R-:W-:Y:S01]  /*9f00*/  ISETP.GE.AND P0, PT, R9, R8.reuse, PT ;  /* 0x000000080900720c */ /* 0x080fe20003f06270 */
[----:B------:R-:W-:Y:S01]  /*9f10*/  @!P5 STG.E desc[UR8][R2.64+0x20], R69 ;  /* 0x000020450200d986 */ /* 0x000fe2000c101908 */
[----:B------:R-:W-:Y:S02]  /*9f20*/  VIMNMX R11, PT, PT, R28, R11, !PT ;  /* 0x0000000b1c0b7248 */ /* 0x000fe40007fe0100 */
[-C--:B------:R-:W-:Y:S01]  /*9f30*/  ISETP.GE.AND P4, PT, R13, R8.reuse, PT ;  /* 0x000000080d00720c */ /* 0x080fe20003f86270 */
[----:B------:R-:W-:Y:S01]  /*9f40*/  @!P1 STG.E desc[UR8][R2.64+0x60], R64 ;  /* 0x0000604002009986 */ /* 0x000fe2000c101908 */
[----:B------:R-:W-:-:S02]  /*9f50*/  ISETP.GE.AND P5, PT, R11, R8, PT ;  /* 0x000000080b00720c */ /* 0x000fc40003fa6270 */
[-C--:B------:R-:W-:Y:S01]  /*9f60*/  VIMNMX R11, PT, PT, R22, R15.reuse, !PT ;  /* 0x0000000f160b7248 */ /* 0x080fe20007fe0100 */
[----:B------:R-:W-:Y:S01]  /*9f70*/  @!P6 STG.E desc[UR8][R2.64+0x40], R67 ;  /* 0x000040430200e986 */ /* 0x000fe2000c101908 */
[----:B------:R-:W-:Y:S02]  /*9f80*/  IADD3 R13, PT, PT, R25, 0x30, RZ ;  /* 0x00000030190d7810 */ /* 0x000fe40007ffe0ff */
[----:B------:R-:W-:Y:S01]  /*9f90*/  VIMNMX R9, PT, PT, R23, R15, !PT ;  /* 0x0000000f17097248 */ /* 0x000fe20007fe0100 */
[----:B------:R-:W-:Y:S01]  /*9fa0*/  @!P0 STG.E desc[UR8][R2.64+0xa0], R62 ;  /* 0x0000a03e02008986 */ /* 0x000fe2000c101908 */
[-C--:B------:R-:W-:Y:S02]  /*9fb0*/  ISETP.GE.AND P1, PT, R11, R8.reuse, PT ;  /* 0x000000080b00720c */ /* 0x080fe40003f26270 */
[----:B------:R-:W-:Y:S01]  /*9fc0*/  VIMNMX R11, PT, PT, R0, R13, !PT ;  /* 0x0000000d000b7248 */ /* 0x000fe20007fe0100 */
[----:B------:R-:W-:Y:S01]  /*9fd0*/  @!P3 STG.E desc[UR8][R2.64+0x80], R65 ;  /* 0x000080410200b986 */ /* 0x000fe2000c101908 */
[----:B------:R-:W-:-:S02]  /*9fe0*/  ISETP.GE.AND P6, PT, R9, R8, PT ;  /* 0x000000080900720c */ /* 0x000fc40003fc6270 */
[----:B-1----:R-:W-:Y:S01]  /*9ff0*/  VIMNMX R7, PT, PT, R12, R15, !PT ;  /* 0x0000000f0c077248 */ /* 0x002fe20007fe0100 */
[----:B------:R-:W-:Y:S01]  /*a000*/  @!P4 STG.E desc[UR8][R2.64+0xc0], R63 ;  /* 0x0000c03f0200c986 */ /* 0x000fe2000c101908 */
[----:B------:R-:W-:Y:S02]  /*a010*/  LEA R9, R8, R27, 0x3 ;  /* 0x0000001b08097211 */ /* 0x000fe400078e18ff */
[-C--:B------:R-:W-:Y:S01]  /*a020*/  ISETP.GE.AND P0, PT, R11, R8.reuse, PT ;  /* 0x000000080b00720c */ /* 0x080fe20003f06270 */
[----:B------:R1:W-:Y:S01]  /*a030*/  @!P5 STG.E desc[UR8][R2.64+0xe0], R72 ;  /* 0x0000e0480200d986 */ /* 0x0003e2000c101908 */
[----:B------:R-:W-:Y:S02]  /*a040*/  ISETP.GE.AND P3, PT, R7, R8, PT ;  /* 0x000000080700720c */ /* 0x000fe40003f66270 */
[CC--:B------:R-:W-:Y:S02]  /*a050*/  @!P2 IADD3 R7, PT, PT, R0.reuse, R9.reuse, RZ ;  /* 0x000000090007a210 */ /* 0x0c0fe40007ffe0ff */
[----:B------:R-:W-:-:S02]  /*a060*/  IADD3 R14, P4, PT, R0, R9, RZ ;  /* 0x00000009000e7210 */ /* 0x000fc40007f9e0ff */
[-C--:B------:R-:W-:Y:S01]  /*a070*/  VIMNMX R11, PT, PT, R10, R15.reuse, !PT ;  /* 0x0000000f0a0b7248 */ /* 0x080fe20007fe0100 */
[----:B0-----:R-:W-:Y:S01]  /*a080*/  @!P2 IMAD.WIDE R6, R7, 0x4, R4 ;  /* 0x000000040706a825 */ /* 0x001fe200078e0204 */
[----:B------:R-:W-:Y:S02]  /*a090*/  LEA.HI.X.SX32 R5, R9, RZ, 0x1, P4 ;  /* 0x000000ff09057211 */ /* 0x000fe400020f0eff */
[----:B------:R-:W-:Y:S01]  /*a0a0*/  LEA R4, P5, R14, UR4, 0x2 ;  /* 0x000000040e047c11 */ /* 0x000fe2000f8a10ff */
[----:B-1----:R-:W0:Y:S01]  /*a0b0*/  @!P0 LDC.64 R2, c[0x0][0x380] ;  /* 0x0000e000ff028b82 */ /* 0x002e220000000a00 */
[----:B------:R-:W-:Y:S01]  /*a0c0*/  ISETP.GE.AND P4, PT, R11, R8, PT ;  /* 0x000000080b00720c */ /* 0x000fe20003f86270 */
[----:B------:R1:W-:Y:S01]  /*a0d0*/  @!P2 STG.E desc[UR8][R6.64], R79 ;  /* 0x0000004f0600a986 */ /* 0x0003e2000c101908 */
[----:B------:R-:W-:Y:S02]  /*a0e0*/  VIMNMX R9, PT, PT, R26, R15, !PT ;  /* 0x0000000f1a097248 */ /* 0x000fe40007fe0100 */
[----:B------:R-:W-:-:S02]  /*a0f0*/  LEA.HI.X R5, R14, UR5, R5, 0x2, P5 ;  /* 0x000000050e057c11 */ /* 0x000fc4000a8f1405 */
[-C--:B------:R-:W-:Y:S02]  /*a100*/  ISETP.GE.AND P5, PT, R9, R8.reuse, PT ;  /* 0x000000080900720c */ /* 0x080fe40003fa6270 */
[----:B------:R-:W-:Y:S01]  /*a110*/  VIMNMX R9, PT, PT, R23, R13, !PT ;  /* 0x0000000d17097248 */ /* 0x000fe20007fe0100 */
[----:B------:R-:W-:Y:S01]  /*a120*/  @!P1 STG.E desc[UR8][R4.64+0x40], R77 ;  /* 0x0000404d04009986 */ /* 0x000fe2000c101908 */
[----:B------:R-:W-:Y:S02]  /*a130*/  VIMNMX R11, PT, PT, R24, R15, !PT ;  /* 0x0000000f180b7248 */ /* 0x000fe40007fe0100 */
[----:B------:R-:W-:Y:S01]  /*a140*/  IADD3 R25, PT, PT, R25, 0x38, RZ ;  /* 0x0000003819197810 */ /* 0x000fe20007ffe0ff */
[----:B------:R-:W-:Y:S01]  /*a150*/  @!P4 STG.E desc[UR8][R4.64+0x80], R75 ;  /* 0x0000804b0400c986 */ /* 0x000fe2000c101908 */
[-C--:B------:R-:W-:Y:S02]  /*a160*/  ISETP.GE.AND P1, PT, R9, R8.reuse, PT ;  /* 0x000000080900720c */ /* 0x080fe40003f26270 */
[----:B------:R-:W-:Y:S01]  /*a170*/  ISETP.GE.AND P2, PT, R11, R8, PT ;  /* 0x000000080b00720c */ /* 0x000fe20003f46270 */
[----:B------:R-:W-:Y:S01]  /*a180*/  @!P6 STG.E desc[UR8][R4.64+0x20], R70 ;  /* 0x000020460400e986 */ /* 0x000fe2000c101908 */
[----:B------:R-:W-:-:S02]  /*a190*/  VIMNMX R9, PT, PT, R0, R25, !PT ;  /* 0x0000001900097248 */ /* 0x000fc40007fe0100 */
[----:B------:R-:W-:Y:S01]  /*a1a0*/  VIMNMX R15, PT, PT, R28, R15, !PT ;  /* 0x0000000f1c0f7248 */ /* 0x000fe20007fe0100 */
[----:B------:R-:W-:Y:S01]  /*a1b0*/  @!P5 STG.E desc[UR8][R4.64+0xa0], R90 ;  /* 0x0000a05a0400d986 */ /* 0x000fe2000c101908 */
[-C--:B------:R-:W-:Y:S02]  /*a1c0*/  ISETP.GE.AND P4, PT, R9, R8.reuse, PT ;  /* 0x000000080900720c */ /* 0x080fe40003f86270 */
[----:B-1----:R-:W-:Y:S01]  /*a1d0*/  VIMNMX R7, PT, PT, R12, R13, !PT ;  /* 0x0000000d0c077248 */ /* 0x002fe20007fe0100 */
[----:B------:R-:W-:Y:S01]  /*a1e0*/  @!P3 STG.E desc[UR8][R4.64+0x60], R68 ;  /* 0x000060440400b986 */ /* 0x000fe2000c101908 */
[----:B------:R-:W-:Y:S02]  /*a1f0*/  LEA R27, R8, R27, 0x4 ;  /* 0x0000001b081b7211 */ /* 0x000fe400078e20ff */
[-C--:B------:R-:W-:Y:S01]  /*a200*/  ISETP.GE.AND P6, PT, R15, R8.reuse, PT ;  /* 0x000000080f00720c */ /* 0x080fe20003fc6270 */
[----:B------:R-:W-:Y:S01]  /*a210*/  @!P2 STG.E desc[UR8][R4.64+0xc0], R73 ;  /* 0x0000c0490400a986 */ /* 0x000fe2000c101908 */
[----:B------:R-:W-:-:S02]  /*a220*/  ISETP.GE.AND P5, PT, R7, R8, PT ;  /* 0x000000080700720c */ /* 0x000fc40003fa6270 */
[CC--:B------:R-:W-:Y:S02]  /*a230*/  @!P0 IADD3 R7, PT, PT, R0.reuse, R27.reuse, RZ ;  /* 0x0000001b00078210 */ /* 0x0c0fe40007ffe0ff */
[----:B------:R-:W-:Y:S01]  /*a240*/  IADD3 R16, P2, PT, R0, R27, RZ ;  /* 0x0000001b00107210 */ /* 0x000fe20007f5e0ff */
[----:B------:R-:W1:Y:S01]  /*a250*/  @!P4 LDC.64 R14, c[0x0][0x380] ;  /* 0x0000e000ff0ecb82 */ /* 0x000e620000000a00 */
[-C--:B------:R-:W-:Y:S01]  /*a260*/  VIMNMX R11, PT, PT, R22, R13.reuse, !PT ;  /* 0x0000000d160b7248 */ /* 0x080fe20007fe0100 */
[----:B0-----:R-:W-:Y:S01]  /*a270*/  @!P0 IMAD.WIDE R2, R7, 0x4, R2 ;  /* 0x0000000407028825 */ /* 0x001fe200078e0202 */
[----:B------:R-:W-:Y:S02]  /*a280*/  LEA.HI.X.SX32 R7, R27, RZ, 0x1, P2 ;  /* 0x000000ff1b077211 */ /* 0x000fe400010f0eff */
[----:B------:R-:W-:Y:S01]  /*a290*/  VIMNMX R9, PT, PT, R10, R13, !PT ;  /* 0x0000000d0a097248 */ /* 0x000fe20007fe0100 */
[----:B------:R0:W-:Y:S01]  /*a2a0*/  @!P6 STG.E desc[UR8][R4.64+0xe0], R80 ;  /* 0x0000e0500400e986 */ /* 0x0001e2000c101908 */
[----:B------:R-:W-:-:S02]  /*a2b0*/  LEA R6, P2, R16, UR4, 0x2 ;  /* 0x0000000410067c11 */ /* 0x000fc4000f8410ff */
[-C--:B------:R-:W-:Y:S01]  /*a2c0*/  ISETP.GE.AND P3, PT, R11, R8.reuse, PT ;  /* 0x000000080b00720c */ /* 0x080fe20003f66270 */
[----:B------:R2:W-:Y:S01]  /*a2d0*/  @!P0 STG.E desc[UR8][R2.64], R85 ;  /* 0x0000005502008986 */ /* 0x0005e2000c101908 */
[----:B------:R-:W-:Y:S02]  /*a2e0*/  ISETP.GE.AND P6, PT, R9, R8, PT ;  /* 0x000000080900720c */ /* 0x000fe40003fc6270 */
[----:B------:R-:W-:Y:S02]  /*a2f0*/  LEA.HI.X R7, R16, UR5, R7, 0x2, P2 ;  /* 0x0000000510077c11 */ /* 0x000fe400090f1407 */
[-C--:B------:R-:W-:Y:S02]  /*a300*/  VIMNMX R9, PT, PT, R26, R13.reuse, !PT ;  /* 0x0000000d1a097248 */ /* 0x080fe40007fe0100 */
[-C--:B------:R-:W-:Y:S01]  /*a310*/  VIMNMX R11, PT, PT, R24, R13.reuse, !PT ;  /* 0x0000000d180b7248 */ /* 0x080fe20007fe0100 */
[----:B------:R3:W-:Y:S01]  /*a320*/  @!P1 STG.E desc[UR8][R6.64+0x20], R78 ;  /* 0x0000204e06009986 */ /* 0x0007e2000c101908 */
[----:B------:R-:W-:-:S02]  /*a330*/  VIMNMX R13, PT, PT, R28, R13, !PT ;  /* 0x0000000d1c0d7248 */ /* 0x000fc40007fe0100 */
[-C--:B------:R-:W-:Y:S01]  /*a340*/  ISETP.GE.AND P0, PT, R9, R8.reuse, PT ;  /* 0x000000080900720c */ /* 0x080fe20003f06270 */
[----:B------:R3:W-:Y:S01]  /*a350*/  @!P5 STG.E desc[UR8][R6.64+0x60], R76 ;  /* 0x0000604c0600d986 */ /* 0x0007e2000c101908 */
[-C--:B------:R-:W-:Y:S02]  /*a360*/  ISETP.GE.AND P1, PT, R13, R8.reuse, PT ;  /* 0x000000080d00720c */ /* 0x080fe40003f26270 */
[----:B------:R-:W-:Y:S01]  /*a370*/  ISETP.GE.AND P2, PT, R11, R8, PT ;  /* 0x000000080b00720c */ /* 0x000fe20003f46270 */
[----:B------:R3:W-:Y:S01]  /*a380*/  @!P6 STG.E desc[UR8][R6.64+0x80], R81 ;  /* 0x000080510600e986 */ /* 0x0007e2000c101908 */
[----:B------:R-:W-:Y:S02]  /*a390*/  LEA R27, R8, R27, 0x3 ;  /* 0x0000001b081b7211 */ /* 0x000fe400078e18ff */
[----:B0-----:R-:W-:Y:S01]  /*a3a0*/  VIMNMX R5, PT, PT, R22, R25, !PT ;  /* 0x0000001916057248 */ /* 0x001fe20007fe0100 */
[----:B------:R3:W-:Y:S01]  /*a3b0*/  @!P3 STG.E desc[UR8][R6.64+0x40], R83 ;  /* 0x000040530600b986 */ /* 0x0007e2000c101908 */
[----:B--2---:R-:W-:-:S02]  /*a3c0*/  @!P4 IADD3 R3, PT, PT, R0, R27, RZ ;  /* 0x0000001b0003c210 */ /* 0x004fc40007ffe0ff */
[-C--:B------:R-:W-:Y:S01]  /*a3d0*/  ISETP.GE.AND P5, PT, R5, R8.reuse, PT ;  /* 0x000000080500720c */ /* 0x080fe20003fa6270 */
[----:B------:R3:W-:Y:S01]  /*a3e0*/  @!P0 STG.E desc[UR8][R6.64+0xa0], R74 ;  /* 0x0000a04a06008986 */ /* 0x0007e2000c101908 */
[-C--:B------:R-:W-:Y:S01]  /*a3f0*/  VIMNMX R5, PT, PT, R12, R25.reuse, !PT ;  /* 0x000000190c057248 */ /* 0x080fe20007fe0100 */
[----:B-1----:R-:W-:Y:S01]  /*a400*/  @!P4 IMAD.WIDE R2, R3, 0x4, R14 ;  /* 0x000000040302c825 */ /* 0x002fe200078e020e */
[----:B------:R-:W-:Y:S01]  /*a410*/  VIMNMX R9, PT, PT, R10, R25, !PT ;  /* 0x000000190a097248 */ /* 0x000fe20007fe0100 */
[----:B------:R3:W-:Y:S01]  /*a420*/  @!P1 STG.E desc[UR8][R6.64+0xe0], R94 ;  /* 0x0000e05e06009986 */ /* 0x0007e2000c101908 */
[----:B------:R-:W-:Y:S02]  /*a430*/  IADD3 R0, P1, PT, R0, R27, RZ ;  /* 0x0000001b00007210 */ /* 0x000fe40007f3e0ff */
[-C--:B------:R-:W-:Y:S01]  /*a440*/  ISETP.GE.AND P6, PT, R5, R8.reuse, PT ;  /* 0x000000080500720c */ /* 0x080fe20003fc6270 */
[----:B------:R3:W-:Y:S01]  /*a450*/  @!P2 STG.E desc[UR8][R6.64+0xc0], R95 ;  /* 0x0000c05f0600a986 */ /* 0x0007e2000c101908 */
[----:B------:R-:W-:-:S02]  /*a460*/  ISETP.GE.AND P0, PT, R9, R8, PT ;  /* 0x000000080900720c */ /* 0x000fc40003f06270 */
[-C--:B------:R-:W-:Y:S01]  /*a470*/  VIMNMX R5, PT, PT, R26, R25.reuse, !PT ;  /* 0x000000191a057248 */ /* 0x080fe20007fe0100 */
[----:B------:R3:W-:Y:S01]  /*a480*/  @!P4 STG.E desc[UR8][R2.64], R87 ;  /* 0x000000570200c986 */ /* 0x0007e2000c101908 */
[-C--:B------:R-:W-:Y:S02]  /*a490*/  VIMNMX R23, PT, PT, R23, R25.reuse, !PT ;  /* 0x0000001917177248 */ /* 0x080fe40007fe0100 */
[-C--:B------:R-:W-:Y:S02]  /*a4a0*/  VIMNMX R9, PT, PT, R24, R25.reuse, !PT ;  /* 0x0000001918097248 */ /* 0x080fe40007fe0100 */
[----:B------:R-:W-:Y:S02]  /*a4b0*/  LEA.HI.X.SX32 R27, R27, RZ, 0x1, P1 ;  /* 0x000000ff1b1b7211 */ /* 0x000fe400008f0eff */
[----:B------:R-:W-:Y:S02]  /*a4c0*/  LEA R4, P4, R0, UR4, 0x2 ;  /* 0x0000000400047c11 */ /* 0x000fe4000f8810ff */
[----:B------:R-:W-:-:S02]  /*a4d0*/  VIMNMX R25, PT, PT, R28, R25, !PT ;  /* 0x000000191c197248 */ /* 0x000fc40007fe0100 */
[-C--:B------:R-:W-:Y:S02]  /*a4e0*/  ISETP.GE.AND P1, PT, R5, R8.reuse, PT ;  /* 0x000000080500720c */ /* 0x080fe40003f26270 */
[-C--:B------:R-:W-:Y:S02]  /*a4f0*/  ISETP.GE.AND P3, PT, R23, R8.reuse, PT ;  /* 0x000000081700720c */ /* 0x080fe40003f66270 */
[-C--:B------:R-:W-:Y:S02]  /*a500*/  ISETP.GE.AND P2, PT, R9, R8.reuse, PT ;  /* 0x000000080900720c */ /* 0x080fe40003f46270 */
[----:B------:R-:W-:Y:S02]  /*a510*/  LEA.HI.X R5, R0, UR5, R27, 0x2, P4 ;  /* 0x0000000500057c11 */ /* 0x000fe4000a0f141b */
[----:B------:R-:W-:-:S03]  /*a520*/  ISETP.GE.AND P4, PT, R25, R8, PT ;  /* 0x000000081900720c */ /* 0x000fc60003f86270 */
[----:B------:R3:W-:Y:S04]  /*a530*/  @!P5 STG.E desc[UR8][R4.64+0x40], R93 ;  /* 0x0000405d0400d986 */ /* 0x0007e8000c101908 */
[----:B------:R3:W-:Y:S04]  /*a540*/  @!P3 STG.E desc[UR8][R4.64+0x20], R84 ;  /* 0x000020540400b986 */ /* 0x0007e8000c101908 */
[----:B------:R3:W-:Y:S04]  /*a550*/  @!P6 STG.E desc[UR8][R4.64+0x60], R88 ;  /* 0x000060580400e986 */ /* 0x0007e8000c101908 */
[----:B------:R3:W-:Y:S04]  /*a560*/  @!P0 STG.E desc[UR8][R4.64+0x80], R91 ;  /* 0x0000805b04008986 */ /* 0x0007e8000c101908 */
[----:B------:R3:W-:Y:S04]  /*a570*/  @!P1 STG.E desc[UR8][R4.64+0xa0], R86 ;  /* 0x0000a05604009986 */ /* 0x0007e8000c101908 */
[----:B------:R3:W-:Y:S01]  /*a580*/  @!P2 STG.E desc[UR8][R4.64+0xc0], R89 ;  /* 0x0000c0590400a986 */ /* 0x0007e2000c101908 */
[----:B------:R-:W-:Y:S05]  /*a590*/  @P4 EXIT ;  /* 0x000000000000494d */ /* 0x000fea0003800000 */
[----:B------:R-:W-:Y:S01]  /*a5a0*/  STG.E desc[UR8][R4.64+0xe0], R82 ;  /* 0x0000e05204007986 */ /* 0x000fe2000c101908 */
[----:B------:R-:W-:Y:S05]  /*a5b0*/  EXIT ;  /* 0x000000000000794d */ /* 0x000fea0003800000 */
.L_x_4:
[----:B------:R-:W-:-:S00]  /*a5c0*/  BRA `(.L_x_4) ;  /* 0xfffffffc00fc7947 */ /* 0x000fc0000383ffff */
[----:B------:R-:W-:-:S00]  /*a5d0*/  NOP ;  /* 0x0000000000007918 */ /* 0x000fc00000000000 */
        /* <DEDUP_REMOVED lines=10> */
.L_x_95:


//--------------------- .text._Z12myNormKernelPfS_iii --------------------------
	.section	.text._Z12myNormKernelPfS_iii,"ax",@progbits
	.align	128
        .global         _Z12myNormKernelPfS_iii
        .type           _Z12myNormKernelPfS_iii,@function
        .size           _Z12myNormKernelPfS_iii,(.L_x_94 - _Z12myNormKernelPfS_iii)
        .other          _Z12myNormKernelPfS_iii,@"STO_CUDA_ENTRY STV_DEFAULT"
_Z12myNormKernelPfS_iii:
.text._Z12myNormKernelPfS_iii:
[----:B------:R-:W-:Y:S01]  /*0000*/  LDC R1, c[0x0][0x37c] ;  /* 0x0000df00ff017b82 */ /* 0x000fe20000000800 */
[----:B------:R-:W0:Y:S01]  /*0010*/  S2R R3, SR_TID.X ;  /* 0x0000000000037919 */ /* 0x000e220000002100 */
[----:B------:R-:W1:Y:S01]  /*0020*/  LDCU UR4, c[0x0][0x390] ;  /* 0x00007200ff0477ac */ /* 0x000e620008000800 */
[----:B------:R-:W0:Y:S02]  /*0030*/  S2R R0, SR_CTAID.Y ;  /* 0x0000000000007919 */ /* 0x000e240000002600 */
[----:B0-----:R-:W-:-:S04]  /*0040*/  LEA R3, R0, R3, 0x6 ;  /* 0x0000000300037211 */ /* 0x001fc800078e30ff */
[----:B-1----:R-:W-:-:S13]  /*0050*/  ISETP.GE.AND P0, PT, R3, UR4, PT ;  /* 0x0000000403007c0c */ /* 0x002fda000bf06270 */
[----:B------:R-:W-:Y:S05]  /*0060*/  @P0 EXIT ;  /* 0x000000000000094d */ /* 0x000fea0003800000 */
[----:B------:R-:W0:Y:S01]  /*0070*/  LDCU UR7, c[0x0][0x394] ;  /* 0x00007280ff0777ac */ /* 0x000e220008000800 */
[----:B------:R-:W-:Y:S01]  /*0080*/  IMAD.MOV.U32 R0, RZ, RZ, RZ ;  /* 0x000000ffff007224 */ /* 0x000fe200078e00ff */
[----:B------:R-:W1:Y:S01]  /*0090*/  LDCU.64 UR8, c[0x0][0x358] ;  /* 0x00006b00ff0877ac */ /* 0x000e620008000a00 */
[----:B0-----:R-:W-:-:S09]  /*00a0*/  UISETP.GE.AND UP0, UPT, UR7, 0x1, UPT ;  /* 0x000000010700788c */ /* 0x001fd2000bf06270 */
[----:B-1----:R-:W-:Y:S05]  /*00b0*/  BRA.U !UP0, `(.L_x_5) ;  /* 0x0000000508d47547 */ /* 0x002fea000b800000 */
[----:B------:R-:W-:Y:S01]  /*00c0*/  UISETP.GE.U32.AND UP2, UPT, UR7, 0x10, UPT ;  /* 0x000000100700788c */ /* 0x000fe2000bf46070 */
[----:B------:R-:W-:Y:S01]  /*00d0*/  HFMA2 R0, -RZ, RZ, 0, 0 ;  /* 0x00000000ff007431 */ /* 0x000fe200000001ff */
[----:B------:R-:W-:Y:S02]  /*00e0*/  ULOP3.LUT UR5, UR7, 0xf, URZ, 0xc0, !UPT ;  /* 0x0000000f07057892 */ /* 0x000fe4000f8ec0ff */
[----:B------:R-:W-:Y:S01]  /*00f0*/  IMAD R2, R3, UR7, RZ ;  /* 0x0000000703027c24 */ /* 0x000fe2000f8e02ff */
[----:B------:R-:W-:Y:S01]  /*0100*/  UMOV UR4, URZ ;  /* 0x000000ff00047c82 */ /* 0x000fe20008000000 */
[----:B------:R-:W-:-:S03]  /*0110*/  UISETP.NE.AND UP1, UPT, UR5, URZ, UPT ;  /* 0x000000ff0500728c */ /* 0x000fc6000bf25270 */
[----:B------:R-:W-:Y:S08]  /*0120*/  BRA.U !UP2, `(.L_x_6) ;  /* 0x000000010ab07547 */ /* 0x000ff0000b800000 */
[----:B------:R-:W0:Y:S01]  /*0130*/  LDC.64 R4, c[0x0][0x380] ;  /* 0x0000e000ff047b82 */ /* 0x000e220000000a00 */
[----:B------:R-:W-:Y:S01]  /*0140*/  ULOP3.LUT UR4, UR7, 0x7ffffff0, URZ, 0xc0, !UPT ;  /* 0x7ffffff007047892 */ /* 0x000fe2000f8ec0ff */
[----:B------:R-:W-:-:S03]  /*0150*/  IMAD.MOV.U32 R0, RZ, RZ, RZ ;  /* 0x000000ffff007224 */ /* 0x000fc600078e00ff */
[----:B------:R-:W-:Y:S01]  /*0160*/  UIADD3 UR6, UPT, UPT, -UR4, URZ, URZ ;  /* 0x000000ff04067290 */ /* 0x000fe2000fffe1ff */
[----:B0-----:R-:W-:-:S03]  /*0170*/  IMAD.WIDE.U32 R4, R2, 0x4, R4 ;  /* 0x0000000402047825 */ /* 0x001fc600078e0004 */
[----:B------:R-:W-:-:S04]  /*0180*/  IADD3 R4, P0, PT, R4, 0x20, RZ ;  /* 0x0000002004047810 */ /* 0x000fc80007f1e0ff */
[----:B------:R-:W-:-:S09]  /*0190*/  IADD3.X R5, PT, PT, RZ, R5, RZ, P0, !PT ;  /* 0x00000005ff057210 */ /* 0x000fd200007fe4ff */
.L_x_7:
[----:B------:R-:W2:Y:S04]  /*01a0*/  LDG.E R13, desc[UR8][R4.64+-0x20] ;  /* 0xffffe008040d7981 */ /* 0x000ea8000c1e1900 */
[----:B------:R-:W3:Y:S04]  /*01b0*/  LDG.E R14, desc[UR8][R4.64+-0x1c] ;  /* 0xffffe408040e7981 */ /* 0x000ee8000c1e1900 */
[----:B------:R-:W4:Y:S04]  /*01c0*/  LDG.E R16, desc[UR8][R4.64+-0x18] ;  /* 0xffffe80804107981 */ /* 0x000f28000c1e1900 */
[----:B------:R-:W5:Y:S04]  /*01d0*/  LDG.E R18, desc[UR8][R4.64+-0x14] ;  /* 0xffffec0804127981 */ /* 0x000f68000c1e1900 */
        /* <DEDUP_REMOVED lines=11> */
[----:B------:R0:W5:Y:S01]  /*0290*/  LDG.E R6, desc[UR8][R4.64+0x1c] ;  /* 0x00001c0804067981 */ /* 0x000162000c1e1900 */
[----:B------:R-:W-:-:S04]  /*02a0*/  UIADD3 UR6, UPT, UPT, UR6, 0x10, URZ ;  /* 0x0000001006067890 */ /* 0x000fc8000fffe0ff */
[----:B------:R-:W-:Y:S01]  /*02b0*/  UISETP.NE.AND UP2, UPT, UR6, URZ, UPT ;  /* 0x000000ff0600728c */ /* 0x000fe2000bf45270 */
[----:B0-----:R-:W-:-:S05]  /*02c0*/  IADD3 R4, P0, PT, R4, 0x40, RZ ;  /* 0x0000004004047810 */ /* 0x001fca0007f1e0ff */
[----:B------:R-:W-:Y:S02]  /*02d0*/  IMAD.X R5, RZ, RZ, R5, P0 ;  /* 0x000000ffff057224 */ /* 0x000fe400000e0605 */
[----:B--2---:R-:W-:-:S04]  /*02e0*/  FADD R13, R13, R0 ;  /* 0x000000000d0d7221 */ /* 0x004fc80000000000 */
[----:B---3--:R-:W-:-:S04]  /*02f0*/  FADD R13, R13, R14 ;  /* 0x0000000e0d0d7221 */ /* 0x008fc80000000000 */
[----:B----4-:R-:W-:-:S04]  /*0300*/  FADD R13, R13, R16 ;  /* 0x000000100d0d7221 */ /* 0x010fc80000000000 */
[----:B-----5:R-:W-:-:S04]  /*0310*/  FADD R13, R13, R18 ;  /* 0x000000120d0d7221 */ /* 0x020fc80000000000 */
[----:B------:R-:W-:-:S04]  /*0320*/  FADD R13, R13, R20 ;  /* 0x000000140d0d7221 */ /* 0x000fc80000000000 */
        /* <DEDUP_REMOVED lines=10> */
[----:B------:R-:W-:Y:S01]  /*03d0*/  FADD R0, R7, R6 ;  /* 0x0000000607007221 */ /* 0x000fe20000000000 */
[----:B------:R-:W-:Y:S06]  /*03e0*/  BRA.U UP2, `(.L_x_7) ;  /* 0xfffffffd026c7547 */ /* 0x000fec000b83ffff */
.L_x_6:
[----:B------:R-:W-:Y:S05]  /*03f0*/  BRA.U !UP1, `(.L_x_5) ;  /* 0x0000000509047547 */ /* 0x000fea000b800000 */
[----:B------:R-:W-:Y:S02]  /*0400*/  UISETP.GE.U32.AND UP1, UPT, UR5, 0x8, UPT ;  /* 0x000000080500788c */ /* 0x000fe4000bf26070 */
[----:B------:R-:W-:-:S04]  /*0410*/  ULOP3.LUT UR6, UR7, 0x7, URZ, 0xc0, !UPT ;  /* 0x0000000707067892 */ /* 0x000fc8000f8ec0ff */
[----:B------:R-:W-:-:S03]  /*0420*/  UISETP.NE.AND UP2, UPT, UR6, URZ, UPT ;  /* 0x000000ff0600728c */ /* 0x000fc6000bf45270 */
[----:B------:R-:W-:Y:S08]  /*0430*/  BRA.U !UP1, `(.L_x_8) ;  /* 0x0000000109647547 */ /* 0x000ff0000b800000 */
[----:B------:R-:W0:Y:S01]  /*0440*/  LDC.64 R6, c[0x0][0x380] ;  /* 0x0000e000ff067b82 */ /* 0x000e220000000a00 */
[----:B------:R-:W1:Y:S01]  /*0450*/  LDCU.64 UR10, c[0x0][0x380] ;  /* 0x00007000ff0a77ac */ /* 0x000e620008000a00 */
[C---:B------:R-:W-:Y:S02]  /*0460*/  IADD3 R8, P0, PT, R2.reuse, UR4, RZ ;  /* 0x0000000402087c10 */ /* 0x040fe4000ff1e0ff */
[----:B------:R-:W-:-:S03]  /*0470*/  IADD3 R5, PT, PT, R2, UR4, RZ ;  /* 0x0000000402057c10 */ /* 0x000fc6000fffe0ff */
[----:B------:R-:W-:Y:S01]  /*0480*/  IMAD.X R9, RZ, RZ, RZ, P0 ;  /* 0x000000ffff097224 */ /* 0x000fe200000e06ff */
[----:B-1----:R-:W-:Y:S01]  /*0490*/  LEA R4, P0, R8, UR10, 0x2 ;  /* 0x0000000a08047c11 */ /* 0x002fe2000f8010ff */
[----:B0-----:R-:W-:-:S03]  /*04a0*/  IMAD.WIDE.U32 R6, R5, 0x4, R6 ;  /* 0x0000000405067825 */ /* 0x001fc600078e0006 */
[----:B------:R-:W-:-:S03]  /*04b0*/  LEA.HI.X R5, R8, UR11, R9, 0x2, P0 ;  /* 0x0000000b08057c11 */ /* 0x000fc600080f1409 */
        /* <DEDUP_REMOVED lines=9> */
[----:B--2---:R-:W-:-:S04]  /*0550*/  FADD R0, R0, R7 ;  /* 0x0000000700007221 */ /* 0x004fc80000000000 */
[----:B---3--:R-:W-:-:S04]  /*0560*/  FADD R0, R0, R9 ;  /* 0x0000000900007221 */ /* 0x008fc80000000000 */
[----:B----4-:R-:W-:-:S04]  /*0570*/  FADD R0, R0, R11 ;  /* 0x0000000b00007221 */ /* 0x010fc80000000000 */
[----:B-----5:R-:W-:-:S04]  /*0580*/  FADD R0, R0, R13 ;  /* 0x0000000d00007221 */ /* 0x020fc80000000000 */
[----:B------:R-:W-:-:S04]  /*0590*/  FADD R0, R0, R15 ;  /* 0x0000000f00007221 */ /* 0x000fc80000000000 */
[----:B------:R-:W-:-:S04]  /*05a0*/  FADD R0, R0, R17 ;  /* 0x0000001100007221 */ /* 0x000fc80000000000 */
[----:B------:R-:W-:-:S04]  /*05b0*/  FADD R0, R0, R19 ;  /* 0x0000001300007221 */ /* 0x000fc80000000000 */
[----:B------:R-:W-:-:S07]  /*05c0*/  FADD R0, R0, R21 ;  /* 0x0000001500007221 */ /* 0x000fce0000000000 */
.L_x_8:
        /* <DEDUP_REMOVED lines=16> */
[----:B------:R-:W5:Y:S01]  /*06d0*/  LDG.E R13, desc[UR8][R6.64+0xc] ;  /* 0x00000c08060d7981 */ /* 0x000f62000c1e1900 */
[----:B------:R-:W-:Y:S01]  /*06e0*/  UIADD3 UR4, UPT, UPT, UR4, 0x4, URZ ;  /* 0x0000000404047890 */ /* 0x000fe2000fffe0ff */
[----:B--2---:R-:W-:-:S04]  /*06f0*/  FADD R0, R0, R5 ;  /* 0x0000000500007221 */ /* 0x004fc80000000000 */
[----:B---3--:R-:W-:-:S04]  /*0700*/  FADD R0, R0, R9 ;  /* 0x0000000900007221 */ /* 0x008fc80000000000 */
[----:B----4-:R-:W-:-:S04]  /*0710*/  FADD R0, R0, R11 ;  /* 0x0000000b00007221 */ /* 0x010fc80000000000 */
[----:B-----5:R-:W-:-:S07]  /*0720*/  FADD R0, R0, R13 ;  /* 0x0000000d00007221 */ /* 0x020fce0000000000 */
.L_x_9:
[----:B------:R-:W-:Y:S05]  /*0730*/  BRA.U !UP2, `(.L_x_5) ;  /* 0x000000010a347547 */ /* 0x000fea000b800000 */
[----:B------:R-:W0:Y:S01]  /*0740*/  LDC.64 R4, c[0x0][0x380] ;  /* 0x0000e000ff047b82 */ /* 0x000e220000000a00 */
[----:B------:R-:W-:Y:S01]  /*0750*/  IADD3 R7, PT, PT, R2, UR4, RZ ;  /* 0x0000000402077c10 */ /* 0x000fe2000fffe0ff */
[----:B------:R-:W-:-:S04]  /*0760*/  UIADD3 UR5, UPT, UPT, -UR5, URZ, URZ ;  /* 0x000000ff05057290 */ /* 0x000fc8000fffe1ff */
[----:B0-----:R-:W-:-:S04]  /*0770*/  IMAD.WIDE.U32 R4, R7, 0x4, R4 ;  /* 0x0000000407047825 */ /* 0x001fc800078e0004 */
[----:B------:R-:W-:-:S07]  /*0780*/  IMAD.MOV.U32 R7, RZ, RZ, R5 ;  /* 0x000000ffff077224 */ /* 0x000fce00078e0005 */
.L_x_10:
[----:B------:R-:W-:-:S06]  /*0790*/  MOV R5, R7 ;  /* 0x0000000700057202 */ /* 0x000fcc0000000f00 */
[----:B------:R0:W2:Y:S01]  /*07a0*/  LDG.E R5, desc[UR8][R4.64] ;  /* 0x0000000804057981 */ /* 0x0000a2000c1e1900 */
[----:B------:R-:W-:-:S04]  /*07b0*/  UIADD3 UR5, UPT, UPT, UR5, 0x1, URZ ;  /* 0x0000000105057890 */ /* 0x000fc8000fffe0ff */
[----:B------:R-:W-:Y:S01]  /*07c0*/  UISETP.NE.AND UP1, UPT, UR5, URZ, UPT ;  /* 0x000000ff0500728c */ /* 0x000fe2000bf25270 */
[----:B0-----:R-:W-:-:S05]  /*07d0*/  IADD3 R4, P0, PT, R4, 0x4, RZ ;  /* 0x0000000404047810 */ /* 0x001fca0007f1e0ff */
[----:B------:R-:W-:Y:S02]  /*07e0*/  IMAD.X R7, RZ, RZ, R7, P0 ;  /* 0x000000ffff077224 */ /* 0x000fe400000e0607 */
[----:B--2---:R-:W-:Y:S01]  /*07f0*/  FADD R0, R5, R0 ;  /* 0x0000000005007221 */ /* 0x004fe20000000000 */
[----:B------:R-:W-:Y:S06]  /*0800*/  BRA.U UP1, `(.L_x_10) ;  /* 0xfffffffd01e07547 */ /* 0x000fec000b83ffff */
.L_x_5:
[----:B------:R-:W-:Y:S01]  /*0810*/  I2FP.F32.S32 R5, UR7 ;  /* 0x0000000700057c45 */ /* 0x000fe20008201400 */
[----:B------:R-:W-:Y:S03]  /*0820*/  BSSY.RECONVERGENT B2, `(.L_x_11) ;  /* 0x000000c000027945 */ /* 0x000fe60003800200 */
[----:B------:R-:W0:Y:S08]  /*0830*/  MUFU.RCP R2, R5 ;  /* 0x0000000500027308 */ /* 0x000e300000001000 */
[----:B------:R-:W1:Y:S01]  /*0840*/  FCHK P0, R0, R5 ;  /* 0x0000000500007302 */ /* 0x000e620000000000 */
[----:B0-----:R-:W-:-:S04]  /*0850*/  FFMA R7, -R5, R2, 1 ;  /* 0x3f80000005077423 */ /* 0x001fc80000000102 */
[----:B------:R-:W-:-:S04]  /*0860*/  FFMA R2, R2, R7, R2 ;  /* 0x0000000702027223 */ /* 0x000fc80000000002 */
[----:B------:R-:W-:-:S04]  /*0870*/  FFMA R7, R2, R0, RZ ;  /* 0x0000000002077223 */ /* 0x000fc800000000ff */
[----:B------:R-:W-:-:S04]  /*0880*/  FFMA R4, -R5, R7, R0 ;  /* 0x0000000705047223 */ /* 0x000fc80000000100 */
[----:B------:R-:W-:Y:S01]  /*0890*/  FFMA R2, R2, R4, R7 ;  /* 0x0000000402027223 */ /* 0x000fe20000000007 */
[----:B-1----:R-:W-:Y:S06]  /*08a0*/  @!P0 BRA `(.L_x_12) ;  /* 0x00000000000c8947 */ /* 0x002fec0003800000 */
[----:B------:R-:W-:-:S07]  /*08b0*/  MOV R12, 0x8d0 ;  /* 0x000008d0000c7802 */ /* 0x000fce0000000f00 */
[----:B------:R-:W-:Y:S05]  /*08c0*/  CALL.REL.NOINC `($__internal_1_$__cuda_sm3x_div_rn_noftz_f32_slowpath) ;  /* 0x0000002000a87944 */ /* 0x000fea0003c00000 */
[----:B------:R-:W-:-:S07]  /*08d0*/  MOV R2, R11 ;  /* 0x0000000b00027202 */ /* 0x000fce0000000f00 */
.L_x_12:
[----:B------:R-:W-:Y:S05]  /*08e0*/  BSYNC.RECONVERGENT B2 ;  /* 0x0000000000027941 */ /* 0x000fea0003800200 */
.L_x_11:
[----:B------:R-:W-:Y:S01]  /*08f0*/  IMAD.MOV.U32 R5, RZ, RZ, RZ ;  /* 0x000000ffff057224 */ /* 0x000fe200078e00ff */
[----:B------:R-:W-:Y:S06]  /*0900*/  BRA.U !UP0, `(.L_x_13) ;  /* 0x0000000d08007547 */ /* 0x000fec000b800000 */
[----:B------:R-:W0:Y:S01]  /*0910*/  LDCU UR5, c[0x0][0x394] ;  /* 0x00007280ff0577ac */ /* 0x000e220008000800 */
[----:B------:R-:W-:Y:S01]  /*0920*/  HFMA2 R5, -RZ, RZ, 0, 0 ;  /* 0x00000000ff057431 */ /* 0x000fe200000001ff */
[----:B------:R-:W-:Y:S01]  /*0930*/  UMOV UR4, URZ ;  /* 0x000000ff00047c82 */ /* 0x000fe20008000000 */
[----:B0-----:R-:W-:Y:S02]  /*0940*/  UISETP.GE.U32.AND UP0, UPT, UR5, 0x4, UPT ;  /* 0x000000040500788c */ /* 0x001fe4000bf06070 */
[----:B------:R-:W-:Y:S01]  /*0950*/  IMAD R0, R3, UR5, RZ ;  /* 0x0000000503007c24 */ /* 0x000fe2000f8e02ff */
[----:B------:R-:W-:-:S06]  /*0960*/  ULOP3.LUT UR6, UR5, 0x3, URZ, 0xc0, !UPT ;  /* 0x0000000305067892 */ /* 0x000fcc000f8ec0ff */
[----:B------:R-:W-:Y:S06]  /*0970*/  BRA.U !UP0, `(.L_x_14) ;  /* 0x0000000908287547 */ /* 0x000fec000b800000 */
[----:B------:R-:W0:Y:S01]  /*0980*/  LDC.64 R4, c[0x0][0x380] ;  /* 0x0000e000ff047b82 */ /* 0x000e220000000a00 */
[----:B------:R-:W-:-:S04]  /*0990*/  ULOP3.LUT UR4, UR5, 0x7ffffffc, URZ, 0xc0, !UPT ;  /* 0x7ffffffc05047892 */ /* 0x000fc8000f8ec0ff */
[----:B------:R-:W-:Y:S01]  /*09a0*/  UIADD3 UR5, UPT, UPT, -UR4, URZ, URZ ;  /* 0x000000ff04057290 */ /* 0x000fe2000fffe1ff */
[----:B0-----:R-:W-:-:S04]  /*09b0*/  IMAD.WIDE.U32 R6, R0, 0x4, R4 ;  /* 0x0000000400067825 */ /* 0x001fc800078e0004 */
[----:B------:R-:W-:Y:S01]  /*09c0*/  IMAD.MOV.U32 R5, RZ, RZ, RZ ;  /* 0x000000ffff057224 */ /* 0x000fe200078e00ff */
[----:B------:R-:W-:-:S04]  /*09d0*/  IADD3 R6, P0, PT, R6, 0x8, RZ ;  /* 0x0000000806067810 */ /* 0x000fc80007f1e0ff */
[----:B------:R-:W-:-:S09]  /*09e0*/  IADD3.X R7, PT, PT, RZ, R7, RZ, P0, !PT ;  /* 0x00000007ff077210 */ /* 0x000fd200007fe4ff */
.L_x_30:
[----:B------:R-:W2:Y:S01]  /*09f0*/  LDG.E R25, desc[UR8][R6.64+-0x8] ;  /* 0xfffff80806197981 */ /* 0x000ea2000c1e1900 */
[----:B------:R-:W-:Y:S01]  /*0a00*/  BSSY.RECONVERGENT B0, `(.L_x_15) ;  /* 0x0000007000007945 */ /* 0x000fe20003800200 */
[----:B------:R-:W-:Y:S01]  /*0a10*/  MOV R4, 0xa70 ;  /* 0x00000a7000047802 */ /* 0x000fe20000000f00 */
[----:B--2---:R-:W-:-:S04]  /*0a20*/  FADD R25, R25, -R2 ;  /* 0x8000000219197221 */ /* 0x004fc80000000000 */
[----:B0-----:R-:W0:Y:S02]  /*0a30*/  F2F.F64.F32 R28, R25 ;  /* 0x00000019001c7310 */ /* 0x001e240000201800 */
[----:B0-----:R-:W-:-:S10]  /*0a40*/  DADD R8, -RZ, |R28| ;  /* 0x00000000ff087229 */ /* 0x001fd4000000051c */
[----:B-1----:R-:W-:-:S07]  /*0a50*/  IMAD.MOV.U32 R24, RZ, RZ, R9 ;  /* 0x000000ffff187224 */ /* 0x002fce00078e0009 */
[----:B------:R-:W-:Y:S05]  /*0a60*/  CALL.REL.NOINC `($_Z12myNormKernelPfS_iii$__internal_accurate_pow) ;  /* 0x0000002400e07944 */ /* 0x000fea0003c00000 */
[----:B------:R-:W-:Y:S05]  /*0a70*/  BSYNC.RECONVERGENT B0 ;  /* 0x0000000000007941 */ /* 0x000fea0003800200 */
.L_x_15:
[----:B------:R-:W2:Y:S01]  /*0a80*/  LDG.E R9, desc[UR8][R6.64+-0x4] ;  /* 0xfffffc0806097981 */ /* 0x000ea2000c1e1900 */
[----:B------:R-:W-:Y:S01]  /*0a90*/  DADD R14, R28, 2 ;  /* 0x400000001c0e7429 */ /* 0x000fe20000000000 */
[----:B------:R2:W0:Y:S01]  /*0aa0*/  F2F.F64.F32 R10, R5 ;  /* 0x00000005000a7310 */ /* 0x0004220000201800 */
[C---:B------:R-:W-:Y:S01]  /*0ab0*/  FSETP.NEU.AND P1, PT, R25.reuse, RZ, PT ;  /* 0x000000ff1900720b */ /* 0x040fe20003f2d000 */
[----:B------:R-:W-:Y:S01]  /*0ac0*/  BSSY.RECONVERGENT B0, `(.L_x_16) ;  /* 0x000000f000007945 */ /* 0x000fe20003800200 */
[----:B------:R-:W-:Y:S02]  /*0ad0*/  FSETP.NEU.AND P0, PT, R25, 1, PT ;  /* 0x3f8000001900780b */ /* 0x000fe40003f0d000 */
[----:B------:R-:W-:-:S04]  /*0ae0*/  FSEL R8, R8, RZ, P1 ;  /* 0x000000ff08087208 */ /* 0x000fc80000800000 */
[----:B------:R-:W-:-:S04]  /*0af0*/  LOP3.LUT R14, R15, 0x7ff00000, RZ, 0xc0, !PT ;  /* 0x7ff000000f0e7812 */ /* 0x000fc800078ec0ff */
[----:B------:R-:W-:Y:S01]  /*0b00*/  ISETP.NE.AND P2, PT, R14, 0x7ff00000, PT ;  /* 0x7ff000000e00780c */ /* 0x000fe20003f45270 */
[----:B--2---:R-:W-:Y:S01]  /*0b10*/  FADD R5, R9, -R2 ;  /* 0x8000000209057221 */ /* 0x004fe20000000000 */
[----:B------:R-:W-:-:S03]  /*0b20*/  FSEL R9, R12, RZ, P1 ;  /* 0x000000ff0c097208 */ /* 0x000fc60000800000 */
[----:B------:R1:W2:Y:S08]  /*0b30*/  F2F.F64.F32 R26, R5 ;  /* 0x00000005001a7310 */ /* 0x0002b00000201800 */
[----:B0-----:R-:W-:Y:S05]  /*0b40*/  @P2 BRA `(.L_x_17) ;  /* 0x0000000000182947 */ /* 0x001fea0003800000 */
[----:B------:R-:W-:-:S13]  /*0b50*/  FSETP.NAN.AND P1, PT, R25, R25, PT ;  /* 0x000000191900720b */ /* 0x000fda0003f28000 */
[----:B------:R-:W-:Y:S01]  /*0b60*/  @P1 DADD R8, R28, 2 ;  /* 0x400000001c081429 */ /* 0x000fe20000000000 */
[----:B------:R-:W-:Y:S10]  /*0b70*/  @P1 BRA `(.L_x_17) ;  /* 0x00000000000c1947 */ /* 0x000ff40003800000 */
[----:B------:R-:W-:-:S14]  /*0b80*/  DSETP.NEU.AND P1, PT, |R28|, +INF , PT ;  /* 0x7ff000001c00742a */ /* 0x000fdc0003f2d200 */
[----:B------:R-:W-:Y:S01]  /*0b90*/  @!P1 MOV R8, 0x0 ;  /* 0x0000000000089802 */ /* 0x000fe20000000f00 */
[----:B------:R-:W-:-:S07]  /*0ba0*/  @!P1 IMAD.MOV.U32 R9, RZ, RZ, 0x7ff00000 ;  /* 0x7ff00000ff099424 */ /* 0x000fce00078e00ff */
.L_x_17:
[----:B------:R-:W-:Y:S05]  /*0bb0*/  BSYNC.RECONVERGENT B0 ;  /* 0x0000000000007941 */ /* 0x000fea0003800200 */
.L_x_16:
[----:B------:R-:W-:Y:S01]  /*0bc0*/  FSEL R8, R8, RZ, P0 ;  /* 0x000000ff08087208 */ /* 0x000fe20000000000 */
[----:B------:R-:W-:Y:S01]  /*0bd0*/  BSSY.RECONVERGENT B0, `(.L_x_18) ;  /* 0x0000008000007945 */ /* 0x000fe20003800200 */
[----:B------:R-:W-:Y:S02]  /*0be0*/  FSEL R9, R9, 1.875, P0 ;  /* 0x3ff0000009097808 */ /* 0x000fe40000000000 */
[----:B------:R-:W-:-:S04]  /*0bf0*/  MOV R4, 0xc50 ;  /* 0x00000c5000047802 */ /* 0x000fc80000000f00 */
[----:B------:R-:W-:Y:S02]  /*0c00*/  DADD R10, R10, R8 ;  /* 0x000000000a0a7229 */ /* 0x000fe40000000008 */
[----:B--2---:R-:W-:-:S04]  /*0c10*/  DADD R8, -RZ, |R26| ;  /* 0x00000000ff087229 */ /* 0x004fc8000000051a */
[----:B------:R0:W2:Y:S06]  /*0c20*/  F2F.F32.F64 R25, R10 ;  /* 0x0000000a00197310 */ /* 0x0000ac0000301000 */
[----:B------:R-:W-:-:S07]  /*0c30*/  MOV R24, R9 ;  /* 0x0000000900187202 */ /* 0x000fce0000000f00 */
[----:B012---:R-:W-:Y:S05]  /*0c40*/  CALL.REL.NOINC `($_Z12myNormKernelPfS_iii$__internal_accurate_pow) ;  /* 0x0000002400687944 */ /* 0x007fea0003c00000 */
[----:B------:R-:W-:Y:S05]  /*0c50*/  BSYNC.RECONVERGENT B0 ;  /* 0x0000000000007941 */ /* 0x000fea0003800200 */
.L_x_18:
[----:B------:R-:W-:Y:S01]  /*0c60*/  DADD R10, R26, 2 ;  /* 0x400000001a0a7429 */ /* 0x000fe20000000000 */
[----:B------:R-:W-:Y:S01]  /*0c70*/  FSETP.NEU.AND P0, PT, R5, RZ, PT ;  /* 0x000000ff0500720b */ /* 0x000fe20003f0d000 */
[----:B------:R-:W-:Y:S03]  /*0c80*/  BSSY.RECONVERGENT B0, `(.L_x_19) ;  /* 0x000000e000007945 */ /* 0x000fe60003800200 */
[----:B------:R-:W-:Y:S02]  /*0c90*/  FSEL R8, R8, RZ, P0 ;  /* 0x000000ff08087208 */ /* 0x000fe40000000000 */
[----:B------:R-:W-:-:S03]  /*0ca0*/  FSEL R9, R12, RZ, P0 ;  /* 0x000000ff0c097208 */ /* 0x000fc60000000000 */
[----:B------:R-:W-:-:S04]  /*0cb0*/  LOP3.LUT R10, R11, 0x7ff00000, RZ, 0xc0, !PT ;  /* 0x7ff000000b0a7812 */ /* 0x000fc800078ec0ff */
[----:B------:R-:W-:-:S13]  /*0cc0*/  ISETP.NE.AND P1, PT, R10, 0x7ff00000, PT ;  /* 0x7ff000000a00780c */ /* 0x000fda0003f25270 */
[----:B------:R-:W-:Y:S05]  /*0cd0*/  @P1 BRA `(.L_x_20) ;  /* 0x0000000000201947 */ /* 0x000fea0003800000 */
[----:B------:R-:W-:-:S13]  /*0ce0*/  FSETP.NAN.AND P0, PT, R5, R5, PT ;  /* 0x000000050500720b */ /* 0x000fda0003f08000 */
[----:B------:R-:W-:Y:S05]  /*0cf0*/  @P0 BRA `(.L_x_21) ;  /* 0x0000000000140947 */ /* 0x000fea0003800000 */
[----:B------:R-:W-:-:S14]  /*0d00*/  DSETP.NEU.AND P0, PT, |R26|, +INF , PT ;  /* 0x7ff000001a00742a */ /* 0x000fdc0003f0d200 */
[----:B------:R-:W-:Y:S05]  /*0d10*/  @P0 BRA `(.L_x_20) ;  /* 0x0000000000100947 */ /* 0x000fea0003800000 */
[----:B------:R-:W-:Y:S01]  /*0d20*/  IMAD.MOV.U32 R8, RZ, RZ, 0x0 ;  /* 0x00000000ff087424 */ /* 0x000fe200078e00ff */
[----:B------:R-:W-:Y:S01]  /*0d30*/  MOV R9, 0x7ff00000 ;  /* 0x7ff0000000097802 */ /* 0x000fe20000000f00 */
[----:B------:R-:W-:Y:S06]  /*0d40*/  BRA `(.L_x_20) ;  /* 0x0000000000047947 */ /* 0x000fec0003800000 */
.L_x_21:
[----:B------:R-:W-:-:S11]  /*0d50*/  DADD R8, R26, 2 ;  /* 0x400000001a087429 */ /* 0x000fd60000000000 */
.L_x_20:
[----:B------:R-:W-:Y:S05]  /*0d60*/  BSYNC.RECONVERGENT B0 ;  /* 0x0000000000007941 */ /* 0x000fea0003800200 */
.L_x_19:
[----:B------:R-:W2:Y:S01]  /*0d70*/  LDG.E R13, desc[UR8][R6.64] ;  /* 0x00000008060d7981 */ /* 0x000ea2000c1e1900 */
[----:B------:R-:W0:Y:S01]  /*0d80*/  F2F.F64.F32 R10, R25 ;  /* 0x00000019000a7310 */ /* 0x000e220000201800 */
[----:B------:R-:W-:Y:S01]  /*0d90*/  FSETP.NEU.AND P0, PT, R5, 1, PT ;  /* 0x3f8000000500780b */ /* 0x000fe20003f0d000 */
[----:B------:R-:W-:Y:S03]  /*0da0*/  BSSY.RECONVERGENT B0, `(.L_x_22) ;  /* 0x000000b000007945 */ /* 0x000fe60003800200 */
[----:B------:R-:W-:Y:S02]  /*0db0*/  FSEL R4, R8, RZ, P0 ;  /* 0x000000ff08047208 */ /* 0x000fe40000000000 */
[----:B------:R-:W-:-:S06]  /*0dc0*/  FSEL R5, R9, 1.875, P0 ;  /* 0x3ff0000009057808 */ /* 0x000fcc0000000000 */
[----:B0-----:R-:W-:Y:S01]  /*0dd0*/  DADD R10, R10, R4 ;  /* 0x000000000a0a7229 */ /* 0x001fe20000000004 */
[----:B------:R-:W-:-:S05]  /*0de0*/  MOV R4, 0xe50 ;  /* 0x00000e5000047802 */ /* 0x000fca0000000f00 */
[----:B------:R-:W-:Y:S01]  /*0df0*/  F2F.F32.F64 R5, R10 ;  /* 0x0000000a00057310 */ /* 0x000fe20000301000 */
[----:B--2---:R-:W-:-:S07]  /*0e00*/  FADD R25, R13, -R2 ;  /* 0x800000020d197221 */ /* 0x004fce0000000000 */
[----:B------:R-:W0:Y:S02]  /*0e10*/  F2F.F64.F32 R26, R25 ;  /* 0x00000019001a7310 */ /* 0x000e240000201800 */
[----:B0-----:R-:W-:-:S10]  /*0e20*/  DADD R8, -RZ, |R26| ;  /* 0x00000000ff087229 */ /* 0x001fd4000000051a */
[----:B------:R-:W-:-:S07]  /*0e30*/  IMAD.MOV.U32 R24, RZ, RZ, R9 ;  /* 0x000000ffff187224 */ /* 0x000fce00078e0009 */
[----:B------:R-:W-:Y:S05]  /*0e40*/  CALL.REL.NOINC `($_Z12myNormKernelPfS_iii$__internal_accurate_pow) ;  /* 0x0000002000e87944 */ /* 0x000fea0003c00000 */
[----:B------:R-:W-:Y:S05]  /*0e50*/  BSYNC.RECONVERGENT B0 ;  /* 0x0000000000007941 */ /* 0x000fea0003800200 */
.L_x_22:
        /* <DEDUP_REMOVED lines=12> */
[----:B------:R-:W-:Y:S01]  /*0f20*/  MOV R8, 0x0 ;  /* 0x0000000000087802 */ /* 0x000fe20000000f00 */
[----:B------:R-:W-:Y:S01]  /*0f30*/  IMAD.MOV.U32 R9, RZ, RZ, 0x7ff00000 ;  /* 0x7ff00000ff097424 */ /* 0x000fe200078e00ff */
[----:B------:R-:W-:Y:S06]  /*0f40*/  BRA `(.L_x_24) ;  /* 0x0000000000047947 */ /* 0x000fec0003800000 */
.L_x_25:
[----:B------:R-:W-:-:S11]  /*0f50*/  DADD R8, R26, 2 ;  /* 0x400000001a087429 */ /* 0x000fd60000000000 */
.L_x_24:
[----:B------:R-:W-:Y:S05]  /*0f60*/  BSYNC.RECONVERGENT B0 ;  /* 0x0000000000007941 */ /* 0x000fea0003800200 */
.L_x_23:
[----:B------:R-:W2:Y:S01]  /*0f70*/  LDG.E R13, desc[UR8][R6.64+0x4] ;  /* 0x00000408060d7981 */ /* 0x000ea2000c1e1900 */
[----:B------:R-:W0:Y:S01]  /*0f80*/  F2F.F64.F32 R10, R5 ;  /* 0x00000005000a7310 */ /* 0x000e220000201800 */
[----:B------:R-:W-:Y:S01]  /*0f90*/  FSETP.NEU.AND P0, PT, R25, 1, PT ;  /* 0x3f8000001900780b */ /* 0x000fe20003f0d000 */
[----:B------:R-:W-:Y:S01]  /*0fa0*/  BSSY.RECONVERGENT B0, `(.L_x_26) ;  /* 0x000000b000007945 */ /* 0x000fe20003800200 */
[----:B------:R-:W-:Y:S02]  /*0fb0*/  MOV R4, 0x1050 ;  /* 0x0000105000047802 */ /* 0x000fe40000000f00 */
[----:B------:R-:W-:Y:S02]  /*0fc0*/  FSEL R8, R8, RZ, P0 ;  /* 0x000000ff08087208 */ /* 0x000fe40000000000 */
[----:B------:R-:W-:-:S06]  /*0fd0*/  FSEL R9, R9, 1.875, P0 ;  /* 0x3ff0000009097808 */ /* 0x000fcc0000000000 */
[----:B0-----:R-:W-:-:S06]  /*0fe0*/  DADD R10, R10, R8 ;  /* 0x000000000a0a7229 */ /* 0x001fcc0000000008 */
[----:B------:R-:W-:Y:S01]  /*0ff0*/  F2F.F32.F64 R25, R10 ;  /* 0x0000000a00197310 */ /* 0x000fe20000301000 */
[----:B--2---:R-:W-:-:S07]  /*1000*/  FADD R5, R13, -R2 ;  /* 0x800000020d057221 */ /* 0x004fce0000000000 */
[----:B------:R-:W0:Y:S02]  /*1010*/  F2F.F64.F32 R26, R5 ;  /* 0x00000005001a7310 */ /* 0x000e240000201800 */
[----:B0-----:R-:W-:-:S10]  /*1020*/  DADD R8, -RZ, |R26| ;  /* 0x00000000ff087229 */ /* 0x001fd4000000051a */
[----:B------:R-:W-:-:S07]  /*1030*/  MOV R24, R9 ;  /* 0x0000000900187202 */ /* 0x000fce0000000f00 */
[----:B------:R-:W-:Y:S05]  /*1040*/  CALL.REL.NOINC `($_Z12myNormKernelPfS_iii$__internal_accurate_pow) ;  /* 0x0000002000687944 */ /* 0x000fea0003c00000 */
[----:B------:R-:W-:Y:S05]  /*1050*/  BSYNC.RECONVERGENT B0 ;  /* 0x0000000000007941 */ /* 0x000fea0003800200 */
.L_x_26:
        /* <DEDUP_REMOVED lines=15> */
.L_x_29:
[----:B------:R-:W-:-:S11]  /*1150*/  DADD R8, R26, 2 ;  /* 0x400000001a087429 */ /* 0x000fd60000000000 */
.L_x_28:
[----:B------:R-:W-:Y:S05]  /*1160*/  BSYNC.RECONVERGENT B0 ;  /* 0x0000000000007941 */ /* 0x000fea0003800200 */
.L_x_27:
[----:B------:R-:W0:Y:S01]  /*1170*/  F2F.F64.F32 R10, R25 ;  /* 0x00000019000a7310 */ /* 0x000e220000201800 */
[----:B------:R-:W-:Y:S01]  /*1180*/  FSETP.NEU.AND P0, PT, R5, 1, PT ;  /* 0x3f8000000500780b */ /* 0x000fe20003f0d000 */
[----:B------:R-:W-:-:S03]  /*1190*/  UIADD3 UR5, UPT, UPT, UR5, 0x4, URZ ;  /* 0x0000000405057890 */ /* 0x000fc6000fffe0ff */
[----:B------:R-:W-:Y:S01]  /*11a0*/  FSEL R4, R8, RZ, P0 ;  /* 0x000000ff08047208 */ /* 0x000fe20000000000 */
[----:B------:R-:W-:Y:S01]  /*11b0*/  UISETP.NE.AND UP0, UPT, UR5, URZ, UPT ;  /* 0x000000ff0500728c */ /* 0x000fe2000bf05270 */
[----:B------:R-:W-:Y:S02]  /*11c0*/  FSEL R5, R9, 1.875, P0 ;  /* 0x3ff0000009057808 */ /* 0x000fe40000000000 */
[----:B------:R-:W-:-:S05]  /*11d0*/  IADD3 R6, P0, PT, R6, 0x10, RZ ;  /* 0x0000001006067810 */ /* 0x000fca0007f1e0ff */
[----:B------:R-:W-:Y:S01]  /*11e0*/  IMAD.X R7, RZ, RZ, R7, P0 ;  /* 0x000000ffff077224 */ /* 0x000fe200000e0607 */
[----:B0-----:R-:W-:-:S06]  /*11f0*/  DADD R10, R10, R4 ;  /* 0x000000000a0a7229 */ /* 0x001fcc0000000004 */
[----:B------:R0:W1:Y:S01]  /*1200*/  F2F.F32.F64 R5, R10 ;  /* 0x0000000a00057310 */ /* 0x0000620000301000 */
[----:B------:R-:W-:Y:S05]  /*1210*/  BRA.U UP0, `(.L_x_30) ;  /* 0xfffffff500f47547 */ /* 0x000fea000b83ffff */
.L_x_14:
[----:B------:R-:W-:-:S09]  /*1220*/  UISETP.NE.AND UP0, UPT, UR6, URZ, UPT ;  /* 0x000000ff0600728c */ /* 0x000fd2000bf05270 */
[----:B------:R-:W-:Y:S05]  /*1230*/  BRA.U !UP0, `(.L_x_13) ;  /* 0x0000000108b47547 */ /* 0x000fea000b800000 */
[----:B------:R-:W2:Y:S01]  /*1240*/  LDC.64 R6, c[0x0][0x380] ;  /* 0x0000e000ff067b82 */ /* 0x000ea20000000a00 */
[----:B------:R-:W-:Y:S01]  /*1250*/  IADD3 R9, PT, PT, R0, UR4, RZ ;  /* 0x0000000400097c10 */ /* 0x000fe2000fffe0ff */
[----:B------:R-:W-:-:S04]  /*1260*/  UIADD3 UR4, UPT, UPT, -UR6, URZ, URZ ;  /* 0x000000ff06047290 */ /* 0x000fc8000fffe1ff */
[----:B--2---:R-:W-:-:S04]  /*1270*/  IMAD.WIDE.U32 R6, R9, 0x4, R6 ;  /* 0x0000000409067825 */ /* 0x004fc800078e0006 */
[----:B------:R-:W-:Y:S01]  /*1280*/  IMAD.MOV.U32 R0, RZ, RZ, R6 ;  /* 0x000000ffff007224 */ /* 0x000fe200078e0006 */
[----:B------:R-:W-:-:S07]  /*1290*/  MOV R6, R7 ;  /* 0x0000000700067202 */ /* 0x000fce0000000f00 */
.L_x_35:
[----:B0-----:R-:W-:Y:S01]  /*12a0*/  IMAD.MOV.U32 R10, RZ, RZ, R0 ;  /* 0x000000ffff0a7224 */ /* 0x001fe200078e0000 */
[----:B------:R-:W-:-:S05]  /*12b0*/  MOV R11, R6 ;  /* 0x00000006000b7202 */ /* 0x000fca0000000f00 */
[----:B--2---:R-:W2:Y:S01]  /*12c0*/  LDG.E R7, desc[UR8][R10.64] ;  /* 0x000000080a077981 */ /* 0x004ea2000c1e1900 */
[----:B------:R-:W-:Y:S01]  /*12d0*/  BSSY.RECONVERGENT B0, `(.L_x_31) ;  /* 0x0000007000007945 */ /* 0x000fe20003800200 */
[----:B------:R-:W-:Y:S01]  /*12e0*/  MOV R4, 0x1340 ;  /* 0x0000134000047802 */ /* 0x000fe20000000f00 */
[----:B--2---:R-:W-:-:S04]  /*12f0*/  FADD R7, R7, -R2 ;  /* 0x8000000207077221 */ /* 0x004fc80000000000 */
[----:B------:R-:W0:Y:S02]  /*1300*/  F2F.F64.F32 R26, R7 ;  /* 0x00000007001a7310 */ /* 0x000e240000201800 */
[----:B0-----:R-:W-:-:S10]  /*1310*/  DADD R8, -RZ, |R26| ;  /* 0x00000000ff087229 */ /* 0x001fd4000000051a */
[----:B---3--:R-:W-:-:S07]  /*1320*/  IMAD.MOV.U32 R24, RZ, RZ, R9 ;  /* 0x000000ffff187224 */ /* 0x008fce00078e0009 */
[----:B-1----:R-:W-:Y:S05]  /*1330*/  CALL.REL.NOINC `($_Z12myNormKernelPfS_iii$__internal_accurate_pow) ;  /* 0x0000001c00ac7944 */ /* 0x002fea0003c00000 */
[----:B------:R-:W-:Y:S05]  /*1340*/  BSYNC.RECONVERGENT B0 ;  /* 0x0000000000007941 */ /* 0x000fea0003800200 */
.L_x_31:
        /* <DEDUP_REMOVED lines=15> */
.L_x_34:
[----:B------:R-:W-:-:S11]  /*1440*/  DADD R8, R26, 2 ;  /* 0x400000001a087429 */ /* 0x000fd60000000000 */
.L_x_33:
[----:B------:R-:W-:Y:S05]  /*1450*/  BSYNC.RECONVERGENT B0 ;  /* 0x0000000000007941 */ /* 0x000fea0003800200 */
.L_x_32:
[----:B------:R-:W0:Y:S01]  /*1460*/  F2F.F64.F32 R4, R5 ;  /* 0x0000000500047310 */ /* 0x000e220000201800 */
[----:B------:R-:W-:Y:S01]  /*1470*/  FSETP.NEU.AND P0, PT, R7, 1, PT ;  /* 0x3f8000000700780b */ /* 0x000fe20003f0d000 */
[----:B------:R-:W-:-:S03]  /*1480*/  UIADD3 UR4, UPT, UPT, UR4, 0x1, URZ ;  /* 0x0000000104047890 */ /* 0x000fc6000fffe0ff */
[----:B------:R-:W-:Y:S01]  /*1490*/  FSEL R8, R8, RZ, P0 ;  /* 0x000000ff08087208 */ /* 0x000fe20000000000 */
[----:B------:R-:W-:Y:S01]  /*14a0*/  UISETP.NE.AND UP0, UPT, UR4, URZ, UPT ;  /* 0x000000ff0400728c */ /* 0x000fe2000bf05270 */
[----:B------:R-:W-:Y:S02]  /*14b0*/  FSEL R9, R9, 1.875, P0 ;  /* 0x3ff0000009097808 */ /* 0x000fe40000000000 */
[----:B------:R-:W-:-:S04]  /*14c0*/  IADD3 R0, P0, PT, R0, 0x4, RZ ;  /* 0x0000000400007810 */ /* 0x000fc80007f1e0ff */
[----:B------:R-:W-:Y:S01]  /*14d0*/  IADD3.X R6, PT, PT, RZ, R6, RZ, P0, !PT ;  /* 0x00000006ff067210 */ /* 0x000fe200007fe4ff */
[----:B0-----:R-:W-:-:S06]  /*14e0*/  DADD R8, R4, R8 ;  /* 0x0000000004087229 */ /* 0x001fcc0000000008 */
[----:B------:R2:W3:Y:S01]  /*14f0*/  F2F.F32.F64 R5, R8 ;  /* 0x0000000800057310 */ /* 0x0004e20000301000 */
[----:B------:R-:W-:Y:S05]  /*1500*/  BRA.U UP0, `(.L_x_35) ;  /* 0xfffffffd00647547 */ /* 0x000fea000b83ffff */
.L_x_13:
[----:B------:R-:W4:Y:S01]  /*1510*/  LDC R6, c[0x0][0x394] ;  /* 0x0000e500ff067b82 */ /* 0x000f220000000800 */
[----:B-1-3--:R-:W-:Y:S01]  /*1520*/  VIADD R0, R5, 0xf3000000 ;  /* 0xf300000005007836 */ /* 0x00afe20000000000 */
[----:B------:R1:W3:Y:S01]  /*1530*/  MUFU.RSQ R4, R5 ;  /* 0x0000000500047308 */ /* 0x0002e20000001400 */
[----:B------:R-:W-:Y:S03]  /*1540*/  BSSY.RECONVERGENT B0, `(.L_x_36) ;  /* 0x000000c000007945 */ /* 0x000fe60003800200 */
[----:B------:R-:W-:Y:S02]  /*1550*/  ISETP.GT.U32.AND P1, PT, R0, 0x727fffff, PT ;  /* 0x727fffff0000780c */ /* 0x000fe40003f24070 */
[----:B----4-:R-:W-:-:S11]  /*1560*/  ISETP.GE.AND P0, PT, R6, 0x1, PT ;  /* 0x000000010600780c */ /* 0x010fd60003f06270 */
[----:B-1-3--:R-:W-:Y:S05]  /*1570*/  @!P1 BRA `(.L_x_37) ;  /* 0x0000000000109947 */ /* 0x00afea0003800000 */
[----:B--2---:R-:W-:-:S07]  /*1580*/  MOV R8, 0x15a0 ;  /* 0x000015a000087802 */ /* 0x004fce0000000f00 */
[----:B0-----:R-:W-:Y:S05]  /*1590*/  CALL.REL.NOINC `($__internal_0_$__cuda_sm20_sqrt_rn_f32_slowpath) ;  /* 0x00000014001c7944 */ /* 0x001fea0003c00000 */
[----:B------:R-:W-:Y:S01]  /*15a0*/  MOV R5, R0 ;  /* 0x0000000000057202 */ /* 0x000fe20000000f00 */
[----:B------:R-:W-:Y:S06]  /*15b0*/  BRA `(.L_x_38) ;  /* 0x0000000000107947 */ /* 0x000fec0003800000 */
.L_x_37:
[C---:B------:R-:W-:Y:S01]  /*15c0*/  FMUL.FTZ R0, R4.reuse, R5 ;  /* 0x0000000504007220 */ /* 0x040fe20000410000 */
[----:B------:R-:W-:-:S03]  /*15d0*/  FMUL.FTZ R4, R4, 0.5 ;  /* 0x3f00000004047820 */ /* 0x000fc60000410000 */
[----:B------:R-:W-:-:S04]  /*15e0*/  FFMA R5, -R0, R0, R5 ;  /* 0x0000000000057223 */ /* 0x000fc80000000105 */
[----:B------:R-:W-:-:S07]  /*15f0*/  FFMA R5, R5, R4, R0 ;  /* 0x0000000405057223 */ /* 0x000fce0000000000 */
.L_x_38:
[----:B------:R-:W-:Y:S05]  /*1600*/  BSYNC.RECONVERGENT B0 ;  /* 0x0000000000007941 */ /* 0x000fea0003800200 */
.L_x_36:
[----:B------:R-:W-:Y:S05]  /*1610*/  @!P0 EXIT ;  /* 0x000000000000894d */ /* 0x000fea0003800000 */
[----:B------:R-:W1:Y:S01]  /*1620*/  LDCU UR5, c[0x0][0x394] ;  /* 0x00007280ff0577ac */ /* 0x000e620008000800 */
[----:B------:R-:W3:Y:S01]  /*1630*/  LDCU UR4, c[0x0][0x398] ;  /* 0x00007300ff0477ac */ /* 0x000ee20008000800 */
[----:B-1----:R-:W-:Y:S02]  /*1640*/  UISETP.GE.U32.AND UP0, UPT, UR5, 0x8, UPT ;  /* 0x000000080500788c */ /* 0x002fe4000bf06070 */
[C---:B------:R-:W-:Y:S01]  /*1650*/  IMAD R4, R3.reuse, UR5, RZ ;  /* 0x0000000503047c24 */ /* 0x040fe2000f8e02ff */
[----:B------:R-:W-:Y:S01]  /*1660*/  ULOP3.LUT UR11, UR5, 0x7, URZ, 0xc0, !UPT ;  /* 0x00000007050b7892 */ /* 0x000fe2000f8ec0ff */
[----:B---3--:R-:W-:Y:S01]  /*1670*/  IMAD R3, R3, UR4, RZ ;  /* 0x0000000403037c24 */ /* 0x008fe2000f8e02ff */
[----:B------:R-:W-:-:S04]  /*1680*/  UMOV UR4, URZ ;  /* 0x000000ff00047c82 */ /* 0x000fc80008000000 */
[----:B------:R-:W-:Y:S06]  /*1690*/  BRA.U !UP0, `(.L_x_39) ;  /* 0x0000000908587547 */ /* 0x000fec000b800000 */
[----:B------:R-:W1:Y:S01]  /*16a0*/  LDC.64 R6, c[0x0][0x380] ;  /* 0x0000e000ff067b82 */ /* 0x000e620000000a00 */
[----:B------:R-:W3:Y:S01]  /*16b0*/  LDCU.64 UR6, c[0x0][0x388] ;  /* 0x00007100ff0677ac */ /* 0x000ee20008000a00 */
[----:B0-----:R-:W-:Y:S01]  /*16c0*/  MOV R10, R3 ;  /* 0x00000003000a7202 */ /* 0x001fe20000000f00 */
[----:B------:R-:W-:-:S04]  /*16d0*/  ULOP3.LUT UR4, UR5, 0x7ffffff8, URZ, 0xc0, !UPT ;  /* 0x7ffffff805047892 */ /* 0x000fc8000f8ec0ff */
[----:B------:R-:W-:Y:S02]  /*16e0*/  UIADD3 UR10, UPT, UPT, -UR4, URZ, URZ ;  /* 0x000000ff040a7290 */ /* 0x000fe4000fffe1ff */
[----:B---3--:R-:W-:-:S04]  /*16f0*/  UIADD3 UR5, UP0, UPT, UR6, 0x10, URZ ;  /* 0x0000001006057890 */ /* 0x008fc8000ff1e0ff */
[----:B------:R-:W-:Y:S01]  /*1700*/  UIADD3.X UR6, UPT, UPT, URZ, UR7, URZ, UP0, !UPT ;  /* 0x00000007ff067290 */ /* 0x000fe200087fe4ff */
[----:B-1----:R-:W-:-:S03]  /*1710*/  IMAD.WIDE.U32 R6, R4, 0x4, R6 ;  /* 0x0000000404067825 */ /* 0x002fc600078e0006 */
[----:B------:R-:W-:-:S05]  /*1720*/  IADD3 R6, P0, PT, R6, 0x10, RZ ;  /* 0x0000001006067810 */ /* 0x000fca0007f1e0ff */
[----:B------:R-:W-:-:S08]  /*1730*/  IMAD.X R7, RZ, RZ, R7, P0 ;  /* 0x000000ffff077224 */ /* 0x000fd000000e0607 */
.L_x_56:
[----:B-12---:R-:W2:Y:S01]  /*1740*/  LDG.E R9, desc[UR8][R6.64+-0x10] ;  /* 0xfffff00806097981 */ /* 0x006ea2000c1e1900 */
[----:B------:R-:W0:Y:S01]  /*1750*/  MUFU.RCP R0, R5 ;  /* 0x0000000500007308 */ /* 0x000e220000001000 */
[----:B------:R-:W-:Y:S01]  /*1760*/  UIADD3 UR10, UPT, UPT, UR10, 0x8, URZ ;  /* 0x000000080a0a7890 */ /* 0x000fe2000fffe0ff */
[----:B------:R-:W-:Y:S01]  /*1770*/  IMAD.U32 R8, RZ, RZ, UR5 ;  /* 0x00000005ff087e24 */ /* 0x000fe2000f8e00ff */
[----:B------:R-:W-:Y:S02]  /*1780*/  BSSY.RECONVERGENT B2, `(.L_x_40) ;  /* 0x000000e000027945 */ /* 0x000fe40003800200 */
[----:B------:R-:W-:Y:S01]  /*1790*/  UISETP.NE.AND UP0, UPT, UR10, URZ, UPT ;  /* 0x000000ff0a00728c */ /* 0x000fe2000bf05270 */
[----:B0-----:R-:W-:-:S04]  /*17a0*/  FFMA R11, R0, -R5, 1 ;  /* 0x3f800000000b7423 */ /* 0x001fc80000000805 */
[----:B------:R-:W-:Y:S01]  /*17b0*/  FFMA R11, R0, R11, R0 ;  /* 0x0000000b000b7223 */ /* 0x000fe20000000000 */
[----:B--2---:R-:W-:Y:S01]  /*17c0*/  FADD R0, R9, -R2 ;  /* 0x8000000209007221 */ /* 0x004fe20000000000 */
[----:B------:R-:W-:-:S03]  /*17d0*/  MOV R9, UR6 ;  /* 0x0000000600097c02 */ /* 0x000fc60008000f00 */
[----:B------:R-:W0:Y:S01]  /*17e0*/  FCHK P0, R0, R5 ;  /* 0x0000000500007302 */ /* 0x000e220000000000 */
[----:B------:R-:W-:Y:S01]  /*17f0*/  FFMA R12, R0, R11, RZ ;  /* 0x0000000b000c7223 */ /* 0x000fe200000000ff */
[----:B------:R-:W-:-:S04]  /*1800*/  IMAD.WIDE R8, R10, 0x4, R8 ;  /* 0x000000040a087825 */ /* 0x000fc800078e0208 */
[----:B------:R-:W-:-:S04]  /*1810*/  FFMA R13, R12, -R5, R0 ;  /* 0x800000050c0d7223 */ /* 0x000fc80000000000 */
[----:B------:R-:W-:Y:S01]  /*1820*/  FFMA R11, R11, R13, R12 ;  /* 0x0000000d0b0b7223 */ /* 0x000fe2000000000c */
[----:B0-----:R-:W-:Y:S06]  /*1830*/  @!P0 BRA `(.L_x_41) ;  /* 0x0000000000088947 */ /* 0x001fec0003800000 */
[----:B------:R-:W-:-:S07]  /*1840*/  MOV R12, 0x1860 ;  /* 0x00001860000c7802 */ /* 0x000fce0000000f00 */
[----:B------:R-:W-:Y:S05]  /*1850*/  CALL.REL.NOINC `($__internal_1_$__cuda_sm3x_div_rn_noftz_f32_slowpath) ;  /* 0x0000001000c47944 */ /* 0x000fea0003c00000 */
.L_x_41:
[----:B------:R-:W-:Y:S05]  /*1860*/  BSYNC.RECONVERGENT B2 ;  /* 0x0000000000027941 */ /* 0x000fea0003800200 */
.L_x_40:
[----:B------:R0:W-:Y:S04]  /*1870*/  STG.E desc[UR8][R8.64+-0x10], R11 ;  /* 0xfffff00b08007986 */ /* 0x0001e8000c101908 */
[----:B------:R-:W2:Y:S01]  /*1880*/  LDG.E R13, desc[UR8][R6.64+-0xc] ;  /* 0xfffff408060d7981 */ /* 0x000ea2000c1e1900 */
[----:B------:R-:W1:Y:S01]  /*1890*/  MUFU.RCP R0, R5 ;  /* 0x0000000500007308 */ /* 0x000e620000001000 */
[----:B------:R-:W-:Y:S01]  /*18a0*/  BSSY.RECONVERGENT B2, `(.L_x_42) ;  /* 0x000000d000027945 */ /* 0x000fe20003800200 */
[----:B-1----:R-:W-:-:S04]  /*18b0*/  FFMA R17, R0, -R5, 1 ;  /* 0x3f80000000117423 */ /* 0x002fc80000000805 */
[----:B------:R-:W-:Y:S01]  /*18c0*/  FFMA R0, R0, R17, R0 ;  /* 0x0000001100007223 */ /* 0x000fe20000000000 */
[----:B--2---:R-:W-:-:S04]  /*18d0*/  FADD R15, R13, -R2 ;  /* 0x800000020d0f7221 */ /* 0x004fc80000000000 */
[----:B------:R-:W1:Y:S01]  /*18e0*/  FCHK P0, R15, R5 ;  /* 0x000000050f007302 */ /* 0x000e620000000000 */
[----:B------:R-:W-:-:S04]  /*18f0*/  FFMA R12, R0, R15, RZ ;  /* 0x0000000f000c7223 */ /* 0x000fc800000000ff */
[----:B------:R-:W-:-:S04]  /*1900*/  FFMA R13, R12, -R5, R15 ;  /* 0x800000050c0d7223 */ /* 0x000fc8000000000f */
[----:B------:R-:W-:Y:S01]  /*1910*/  FFMA R13, R0, R13, R12 ;  /* 0x0000000d000d7223 */ /* 0x000fe2000000000c */
[----:B01----:R-:W-:Y:S06]  /*1920*/  @!P0 BRA `(.L_x_43) ;  /* 0x0000000000108947 */ /* 0x003fec0003800000 */
[----:B------:R-:W-:Y:S01]  /*1930*/  IMAD.MOV.U32 R0, RZ, RZ, R15 ;  /* 0x000000ffff007224 */ /* 0x000fe200078e000f */
[----:B------:R-:W-:-:S07]  /*1940*/  MOV R12, 0x1960 ;  /* 0x00001960000c7802 */ /* 0x000fce0000000f00 */
[----:B------:R-:W-:Y:S05]  /*1950*/  CALL.REL.NOINC `($__internal_1_$__cuda_sm3x_div_rn_noftz_f32_slowpath) ;  /* 0x0000001000847944 */ /* 0x000fea0003c00000 */
[----:B------:R-:W-:-:S07]  /*1960*/  MOV R13, R11 ;  /* 0x0000000b000d7202 */ /* 0x000fce0000000f00 */
.L_x_43:
[----:B------:R-:W-:Y:S05]  /*1970*/  BSYNC.RECONVERGENT B2 ;  /* 0x0000000000027941 */ /* 0x000fea0003800200 */
.L_x_42:
        /* <DEDUP_REMOVED lines=15> */
.L_x_45:
[----:B------:R-:W-:Y:S05]  /*1a70*/  BSYNC.RECONVERGENT B2 ;  /* 0x0000000000027941 */ /* 0x000fea0003800200 */
.L_x_44:
        /* <DEDUP_REMOVED lines=12> */
[----:B------:R-:W-:Y:S02]  /*1b40*/  MOV R0, R15 ;  /* 0x0000000f00007202 */ /* 0x000fe40000000f00 */
[----:B------:R-:W-:-:S07]  /*1b50*/  MOV R12, 0x1b70 ;  /* 0x00001b70000c7802 */ /* 0x000fce0000000f00 */
[----:B------:R-:W-:Y:S05]  /*1b60*/  CALL.REL.NOINC `($__internal_1_$__cuda_sm3x_div_rn_noftz_f32_slowpath) ;  /* 0x0000001000007944 */ /* 0x000fea0003c00000 */
[----:B------:R-:W-:-:S07]  /*1b70*/  IMAD.MOV.U32 R13, RZ, RZ, R11 ;  /* 0x000000ffff0d7224 */ /* 0x000fce00078e000b */
.L_x_47:
[----:B------:R-:W-:Y:S05]  /*1b80*/  BSYNC.RECONVERGENT B2 ;  /* 0x0000000000027941 */ /* 0x000fea0003800200 */
.L_x_46:
        /* <DEDUP_REMOVED lines=15> */
.L_x_49:
[----:B------:R-:W-:Y:S05]  /*1c80*/  BSYNC.RECONVERGENT B2 ;  /* 0x0000000000027941 */ /* 0x000fea0003800200 */
.L_x_48:
        /* <DEDUP_REMOVED lines=16> */
.L_x_51:
[----:B------:R-:W-:Y:S05]  /*1d90*/  BSYNC.RECONVERGENT B2 ;  /* 0x0000000000027941 */ /* 0x000fea0003800200 */
.L_x_50:
        /* <DEDUP_REMOVED lines=15> */
.L_x_53:
[----:B------:R-:W-:Y:S05]  /*1e90*/  BSYNC.RECONVERGENT B2 ;  /* 0x0000000000027941 */ /* 0x000fea0003800200 */
.L_x_52:
        /* <DEDUP_REMOVED lines=16> */
.L_x_55:
[----:B------:R-:W-:Y:S05]  /*1fa0*/  BSYNC.RECONVERGENT B2 ;  /* 0x0000000000027941 */ /* 0x000fea0003800200 */
.L_x_54:
[----:B------:R1:W-:Y:S01]  /*1fb0*/  STG.E desc[UR8][R8.64+0xc], R13 ;  /* 0x00000c0d08007986 */ /* 0x0003e2000c101908 */
[----:B------:R-:W-:Y:S02]  /*1fc0*/  IADD3 R6, P0, PT, R6, 0x20, RZ ;  /* 0x0000002006067810 */ /* 0x000fe40007f1e0ff */
[----:B------:R-:W-:-:S03]  /*1fd0*/  IADD3 R10, PT, PT, R10, 0x8, RZ ;  /* 0x000000080a0a7810 */ /* 0x000fc60007ffe0ff */
[----:B------:R-:W-:Y:S01]  /*1fe0*/  IMAD.X R7, RZ, RZ, R7, P0 ;  /* 0x000000ffff077224 */ /* 0x000fe200000e0607 */
[----:B------:R-:W-:Y:S07]  /*1ff0*/  BRA.U UP0, `(.L_x_56) ;  /* 0xfffffff500d07547 */ /* 0x000fee000b83ffff */
.L_x_39:
[----:B------:R-:W-:-:S13]  /*2000*/  ISETP.NE.AND P0, PT, RZ, UR11, PT ;  /* 0x0000000bff007c0c */ /* 0x000fda000bf05270 */
[----:B------:R-:W-:Y:S05]  /*2010*/  @!P0 EXIT ;  /* 0x000000000000894d */ /* 0x000fea0003800000 */
[----:B------:R-:W3:Y:S01]  /*2020*/  LDCU UR5, c[0x0][0x394] ;  /* 0x00007280ff0577ac */ /* 0x000ee20008000800 */
[----:B------:R-:W-:Y:S02]  /*2030*/  UISETP.GE.U32.AND UP0, UPT, UR11, 0x4, UPT ;  /* 0x000000040b00788c */ /* 0x000fe4000bf06070 */
[----:B---3--:R-:W-:-:S07]  /*2040*/  ULOP3.LUT UR5, UR5, 0x3, URZ, 0xc0, !UPT ;  /* 0x0000000305057892 */ /* 0x008fce000f8ec0ff */
[----:B------:R-:W-:Y:S05]  /*2050*/  BRA.U !UP0, `(.L_x_57) ;  /* 0x0000000508387547 */ /* 0x000fea000b800000 */
[----:B------:R-:W3:Y:S01]  /*2060*/  LDC.64 R6, c[0x0][0x380] ;  /* 0x0000e000ff067b82 */ /* 0x000ee20000000a00 */
[----:B-12---:R-:W-:-:S05]  /*2070*/  IADD3 R9, PT, PT, R4, UR4, RZ ;  /* 0x0000000404097c10 */ /* 0x006fca000fffe0ff */
[----:B---3--:R-:W-:-:S06]  /*2080*/  IMAD.WIDE.U32 R6, R9, 0x4, R6 ;  /* 0x0000000409067825 */ /* 0x008fcc00078e0006 */
        /* <DEDUP_REMOVED lines=9> */
[----:B0-----:R-:W-:Y:S01]  /*2120*/  FFMA R11, R0, R9, R8 ;  /* 0x00000009000b7223 */ /* 0x001fe20000000008 */
[----:B-1----:R-:W-:Y:S06]  /*2130*/  @!P0 BRA `(.L_x_59) ;  /* 0x00000000000c8947 */ /* 0x002fec0003800000 */
[----:B------:R-:W-:Y:S01]  /*2140*/  IMAD.MOV.U32 R0, RZ, RZ, R13 ;  /* 0x000000ffff007224 */ /* 0x000fe200078e000d */
[----:B------:R-:W-:-:S07]  /*2150*/  MOV R12, 0x2170 ;  /* 0x00002170000c7802 */ /* 0x000fce0000000f00 */
[----:B------:R-:W-:Y:S05]  /*2160*/  CALL.REL.NOINC `($__internal_1_$__cuda_sm3x_div_rn_noftz_f32_slowpath) ;  /* 0x0000000800807944 */ /* 0x000fea0003c00000 */
.L_x_59:
[----:B------:R-:W-:Y:S05]  /*2170*/  BSYNC.RECONVERGENT B2 ;  /* 0x0000000000027941 */ /* 0x000fea0003800200 */
.L_x_58:
[----:B------:R-:W0:Y:S01]  /*2180*/  LDC.64 R6, c[0x0][0x388] ;  /* 0x0000e200ff067b82 */ /* 0x000e220000000a00 */
[----:B------:R-:W1:Y:S01]  /*2190*/  LDCU.64 UR6, c[0x0][0x380] ;  /* 0x00007000ff0677ac */ /* 0x000e620008000a00 */
[----:B------:R-:W-:Y:S02]  /*21a0*/  IADD3 R0, P0, PT, R4, UR4, RZ ;  /* 0x0000000404007c10 */ /* 0x000fe4000ff1e0ff */
[----:B------:R-:W-:-:S03]  /*21b0*/  IADD3 R9, PT, PT, R3, UR4, RZ ;  /* 0x0000000403097c10 */ /* 0x000fc6000fffe0ff */
[----:B------:R-:W-:Y:S01]  /*21c0*/  IMAD.X R13, RZ, RZ, RZ, P0 ;  /* 0x000000ffff0d7224 */ /* 0x000fe200000e06ff */
[----:B-1----:R-:W-:Y:S01]  /*21d0*/  LEA R8, P0, R0, UR6, 0x2 ;  /* 0x0000000600087c11 */ /* 0x002fe2000f8010ff */
[----:B0-----:R-:W-:-:S03]  /*21e0*/  IMAD.WIDE R6, R9, 0x4, R6 ;  /* 0x0000000409067825 */ /* 0x001fc600078e0206 */
[----:B------:R-:W-:Y:S02]  /*21f0*/  LEA.HI.X R9, R0, UR7, R13, 0x2, P0 ;  /* 0x0000000700097c11 */ /* 0x000fe400080f140d */
        /* <DEDUP_REMOVED lines=16> */
.L_x_61:
[----:B------:R-:W-:Y:S05]  /*2300*/  BSYNC.RECONVERGENT B2 ;  /* 0x0000000000027941 */ /* 0x000fea0003800200 */
.L_x_60:
        /* <DEDUP_REMOVED lines=15> */
.L_x_63:
[----:B------:R-:W-:Y:S05]  /*2400*/  BSYNC.RECONVERGENT B2 ;  /* 0x0000000000027941 */ /* 0x000fea0003800200 */
.L_x_62:
        /* <DEDUP_REMOVED lines=16> */
.L_x_65:
[----:B------:R-:W-:Y:S05]  /*2510*/  BSYNC.RECONVERGENT B2 ;  /* 0x0000000000027941 */ /* 0x000fea0003800200 */
.L_x_64:
[----:B------:R3:W-:Y:S01]  /*2520*/  STG.E desc[UR8][R6.64+0xc], R13 ;  /* 0x00000c0d06007986 */ /* 0x0007e2000c101908 */
[----:B------:R-:W-:-:S12]  /*2530*/  UIADD3 UR4, UPT, UPT, UR4, 0x4, URZ ;  /* 0x0000000404047890 */ /* 0x000fd8000fffe0ff */
.L_x_57:
[----:B------:R-:W-:-:S13]  /*2540*/  ISETP.NE.AND P0, PT, RZ, UR5, PT ;  /* 0x00000005ff007c0c */ /* 0x000fda000bf05270 */
[----:B------:R-:W-:Y:S05]  /*2550*/  @!P0 EXIT ;  /* 0x000000000000894d */ /* 0x000fea0003800000 */
[----:B------:R-:W-:-:S09]  /*2560*/  UISETP.NE.AND UP0, UPT, UR5, 0x1, UPT ;  /* 0x000000010500788c */ /* 0x000fd2000bf05270 */
[----:B------:R-:W-:Y:S05]  /*2570*/  BRA.U !UP0, `(.L_x_66) ;  /* 0x0000000108b47547 */ /* 0x000fea000b800000 */
[----:B---3--:R-:W3:Y:S01]  /*2580*/  LDC.64 R6, c[0x0][0x380] ;  /* 0x0000e000ff067b82 */ /* 0x008ee20000000a00 */
[----:B-12---:R-:W-:-:S04]  /*2590*/  VIADD R9, R4, UR4 ;  /* 0x0000000404097c36 */ /* 0x006fc80008000000 */
        /* <DEDUP_REMOVED lines=12> */
[----:B------:R-:W-:Y:S02]  /*2660*/  MOV R0, R13 ;  /* 0x0000000d00007202 */ /* 0x000fe40000000f00 */
[----:B------:R-:W-:-:S07]  /*2670*/  MOV R12, 0x2690 ;  /* 0x00002690000c7802 */ /* 0x000fce0000000f00 */
[----:B------:R-:W-:Y:S05]  /*2680*/  CALL.REL.NOINC `($__internal_1_$__cuda_sm3x_div_rn_noftz_f32_slowpath) ;  /* 0x0000000400387944 */ /* 0x000fea0003c00000 */
.L_x_68:
[----:B------:R-:W-:Y:S05]  /*2690*/  BSYNC.RECONVERGENT B2 ;  /* 0x0000000000027941 */ /* 0x000fea0003800200 */
.L_x_67:
[----:B------:R-:W0:Y:S01]  /*26a0*/  LDC.64 R6, c[0x0][0x388] ;  /* 0x0000e200ff067b82 */ /* 0x000e220000000a00 */
[----:B------:R-:W1:Y:S01]  /*26b0*/  LDCU.64 UR6, c[0x0][0x380] ;  /* 0x00007000ff0677ac */ /* 0x000e620008000a00 */
[----:B------:R-:W-:Y:S01]  /*26c0*/  IADD3 R0, P0, PT, R4, UR4, RZ ;  /* 0x0000000404007c10 */ /* 0x000fe2000ff1e0ff */
[----:B------:R-:W-:-:S03]  /*26d0*/  VIADD R9, R3, UR4 ;  /* 0x0000000403097c36 */ /* 0x000fc60008000000 */
[----:B------:R-:W-:Y:S02]  /*26e0*/  IADD3.X R13, PT, PT, RZ, RZ, RZ, P0, !PT ;  /* 0x000000ffff0d7210 */ /* 0x000fe400007fe4ff */
        /* <DEDUP_REMOVED lines=19> */
.L_x_70:
[----:B------:R-:W-:Y:S05]  /*2820*/  BSYNC.RECONVERGENT B2 ;  /* 0x0000000000027941 */ /* 0x000fea0003800200 */
.L_x_69:
[----:B------:R4:W-:Y:S01]  /*2830*/  STG.E desc[UR8][R6.64+0x4], R13 ;  /* 0x0000040d06007986 */ /* 0x0009e2000c101908 */
[----:B------:R-:W-:-:S12]  /*2840*/  UIADD3 UR4, UPT, UPT, UR4, 0x2, URZ ;  /* 0x0000000204047890 */ /* 0x000fd8000fffe0ff */
.L_x_66:
[----:B------:R-:W5:Y:S02]  /*2850*/  LDC R0, c[0x0][0x394] ;  /* 0x0000e500ff007b82 */ /* 0x000f640000000800 */
[----:B-----5:R-:W-:-:S04]  /*2860*/  LOP3.LUT R0, R0, 0x1, RZ, 0xc0, !PT ;  /* 0x0000000100007812 */ /* 0x020fc800078ec0ff */
[----:B------:R-:W-:-:S13]  /*2870*/  ISETP.NE.U32.AND P0, PT, R0, 0x1, PT ;  /* 0x000000010000780c */ /* 0x000fda0003f05070 */
[----:B------:R-:W-:Y:S05]  /*2880*/  @P0 EXIT ;  /* 0x000000000000094d */ /* 0x000fea0003800000 */
[----:B---34-:R-:W3:Y:S01]  /*2890*/  LDC.64 R6, c[0x0][0x380] ;  /* 0x0000e000ff067b82 */ /* 0x018ee20000000a00 */
[----:B-12---:R-:W-:-:S04]  /*28a0*/  VIADD R9, R4, UR4 ;  /* 0x0000000404097c36 */ /* 0x006fc80008000000 */
[----:B---3--:R-:W-:-:S06]  /*28b0*/  IMAD.WIDE.U32 R6, R9, 0x4, R6 ;  /* 0x0000000409067825 */ /* 0x008fcc00078e0006 */
[----:B------:R-:W0:Y:S01]  /*28c0*/  LDG.E R7, desc[UR8][R6.64] ;  /* 0x0000000806077981 */ /* 0x000e22000c1e1900 */
[----:B------:R-:W1:Y:S01]  /*28d0*/  MUFU.RCP R0, R5 ;  /* 0x0000000500007308 */ /* 0x000e620000001000 */
[----:B------:R-:W-:Y:S01]  /*28e0*/  BSSY.RECONVERGENT B2, `(.L_x_71) ;  /* 0x000000d000027945 */ /* 0x000fe20003800200 */
[----:B-1----:R-:W-:-:S04]  /*28f0*/  FFMA R9, R0, -R5, 1 ;  /* 0x3f80000000097423 */ /* 0x002fc80000000805 */
[----:B------:R-:W-:Y:S01]  /*2900*/  FFMA R0, R0, R9, R0 ;  /* 0x0000000900007223 */ /* 0x000fe20000000000 */
[----:B0-----:R-:W-:-:S04]  /*2910*/  FADD R11, R7, -R2 ;  /* 0x80000002070b7221 */ /* 0x001fc80000000000 */
[----:B------:R-:W0:Y:S01]  /*2920*/  FCHK P0, R11, R5 ;  /* 0x000000050b007302 */ /* 0x000e220000000000 */
[----:B------:R-:W-:-:S04]  /*2930*/  FFMA R2, R0, R11, RZ ;  /* 0x0000000b00027223 */ /* 0x000fc800000000ff */
[----:B------:R-:W-:-:S04]  /*2940*/  FFMA R9, R2, -R5, R11 ;  /* 0x8000000502097223 */ /* 0x000fc8000000000b */
[----:B------:R-:W-:Y:S01]  /*2950*/  FFMA R9, R0, R9, R2 ;  /* 0x0000000900097223 */ /* 0x000fe20000000002 */
[----:B0-----:R-:W-:Y:S06]  /*2960*/  @!P0 BRA `(.L_x_72) ;  /* 0x0000000000108947 */ /* 0x001fec0003800000 */
[----:B------:R-:W-:Y:S02]  /*2970*/  MOV R0, R11 ;  /* 0x0000000b00007202 */ /* 0x000fe40000000f00 */
[----:B------:R-:W-:-:S07]  /*2980*/  MOV R12, 0x29a0 ;  /* 0x000029a0000c7802 */ /* 0x000fce0000000f00 */
[----:B------:R-:W-:Y:S05]  /*2990*/  CALL.REL.NOINC `($__internal_1_$__cuda_sm3x_div_rn_noftz_f32_slowpath) ;  /* 0x0000000000747944 */ /* 0x000fea0003c00000 */
[----:B------:R-:W-:-:S07]  /*29a0*/  IMAD.MOV.U32 R9, RZ, RZ, R11 ;  /* 0x000000ffff097224 */ /* 0x000fce00078e000b */
.L_x_72:
[----:B------:R-:W-:Y:S05]  /*29b0*/  BSYNC.RECONVERGENT B2 ;  /* 0x0000000000027941 */ /* 0x000fea0003800200 */
.L_x_71:
[----:B------:R-:W0:Y:S01]  /*29c0*/  LDC.64 R4, c[0x0][0x388] ;  /* 0x0000e200ff047b82 */ /* 0x000e220000000a00 */
[----:B------:R-:W-:-:S05]  /*29d0*/  IADD3 R3, PT, PT, R3, UR4, RZ ;  /* 0x0000000403037c10 */ /* 0x000fca000fffe0ff */
[----:B0-----:R-:W-:-:S05]  /*29e0*/  IMAD.WIDE R2, R3, 0x4, R4 ;  /* 0x0000000403027825 */ /* 0x001fca00078e0204 */
[----:B------:R-:W-:Y:S01]  /*29f0*/  STG.E desc[UR8][R2.64], R9 ;  /* 0x0000000902007986 */ /* 0x000fe2000c101908 */
[----:B------:R-:W-:Y:S05]  /*2a00*/  EXIT ;  /* 0x000000000000794d */ /* 0x000fea0003800000 */
        .weak           $__internal_0_$__cuda_sm20_sqrt_rn_f32_slowpath
        .type           $__internal_0_$__cuda_sm20_sqrt_rn_f32_slowpath,@function
        .size           $__internal_0_$__cuda_sm20_sqrt_rn_f32_slowpath,($__internal_1_$__cuda_sm3x_div_rn_noftz_f32_slowpath - $__internal_0_$__cuda_sm20_sqrt_rn_f32_slowpath)
$__internal_0_$__cuda_sm20_sqrt_rn_f32_slowpath:
[----:B------:R-:W-:-:S13]  /*2a10*/  LOP3.LUT P1, RZ, R5, 0x7fffffff, RZ, 0xc0, !PT ;  /* 0x7fffffff05ff7812 */ /* 0x000fda000782c0ff */
[----:B------:R-:W-:Y:S01]  /*2a20*/  @!P1 IMAD.MOV.U32 R0, RZ, RZ, R5 ;  /* 0x000000ffff009224 */ /* 0x000fe200078e0005 */
[----:B------:R-:W-:Y:S06]  /*2a30*/  @!P1 BRA `(.L_x_73) ;  /* 0x0000000000409947 */ /* 0x000fec0003800000 */
[----:B------:R-:W-:-:S13]  /*2a40*/  FSETP.GEU.FTZ.AND P1, PT, R5, RZ, PT ;  /* 0x000000ff0500720b */ /* 0x000fda0003f3e000 */
[----:B------:R-:W-:Y:S01]  /*2a50*/  @!P1 MOV R0, 0x7fffffff ;  /* 0x7fffffff00009802 */ /* 0x000fe20000000f00 */
[----:B------:R-:W-:Y:S06]  /*2a60*/  @!P1 BRA `(.L_x_73) ;  /* 0x0000000000349947 */ /* 0x000fec0003800000 */
[----:B------:R-:W-:-:S13]  /*2a70*/  FSETP.GTU.FTZ.AND P1, PT, |R5|, +INF , PT ;  /* 0x7f8000000500780b */ /* 0x000fda0003f3c200 */
[----:B------:R-:W-:Y:S01]  /*2a80*/  @P1 FADD.FTZ R0, R5, 1 ;  /* 0x3f80000005001421 */ /* 0x000fe20000010000 */
[----:B------:R-:W-:Y:S06]  /*2a90*/  @P1 BRA `(.L_x_73) ;  /* 0x0000000000281947 */ /* 0x000fec0003800000 */
[----:B------:R-:W-:-:S13]  /*2aa0*/  FSETP.NEU.FTZ.AND P1, PT, |R5|, +INF , PT ;  /* 0x7f8000000500780b */ /* 0x000fda0003f3d200 */
[----:B------:R-:W-:-:S04]  /*2ab0*/  @P1 FFMA R4, R5, 1.84467440737095516160e+19, RZ ;  /* 0x5f80000005041823 */ /* 0x000fc800000000ff */
[----:B------:R-:W0:Y:S02]  /*2ac0*/  @P1 MUFU.RSQ R7, R4 ;  /* 0x0000000400071308 */ /* 0x000e240000001400 */
[----:B0-----:R-:W-:Y:S01]  /*2ad0*/  @P1 FMUL.FTZ R9, R4, R7 ;  /* 0x0000000704091220 */ /* 0x001fe20000410000 */
[----:B------:R-:W-:-:S03]  /*2ae0*/  @P1 FMUL.FTZ R7, R7, 0.5 ;  /* 0x3f00000007071820 */ /* 0x000fc60000410000 */
[----:B------:R-:W-:-:S04]  /*2af0*/  @P1 FADD.FTZ R0, -R9, -RZ ;  /* 0x800000ff09001221 */ /* 0x000fc80000010100 */
[----:B------:R-:W-:Y:S01]  /*2b00*/  @P1 FFMA R6, R9, R0, R4 ;  /* 0x0000000009061223 */ /* 0x000fe20000000004 */
[----:B------:R-:W-:-:S03]  /*2b10*/  @!P1 IMAD.MOV.U32 R0, RZ, RZ, R5 ;  /* 0x000000ffff009224 */ /* 0x000fc600078e0005 */
[----:B------:R-:W-:-:S04]  /*2b20*/  @P1 FFMA R6, R6, R7, R9 ;  /* 0x0000000706061223 */ /* 0x000fc80000000009 */
[----:B------:R-:W-:-:S07]  /*2b30*/  @P1 FMUL.FTZ R0, R6, 2.3283064365386962891e-10 ;  /* 0x2f80000006001820 */ /* 0x000fce0000410000 */
.L_x_73:
[----:B------:R-:W-:Y:S01]  /*2b40*/  MOV R4, R8 ;  /* 0x0000000800047202 */ /* 0x000fe20000000f00 */
[----:B------:R-:W-:-:S04]  /*2b50*/  IMAD.MOV.U32 R5, RZ, RZ, 0x0 ;  /* 0x00000000ff057424 */ /* 0x000fc800078e00ff */
[----:B------:R-:W-:Y:S05]  /*2b60*/  RET.REL.NODEC R4 `(_Z12myNormKernelPfS_iii) ;  /* 0xffffffd404247950 */ /* 0x000fea0003c3ffff */
        .weak           $__internal_1_$__cuda_sm3x_div_rn_noftz_f32_slowpath
        .type           $__internal_1_$__cuda_sm3x_div_rn_noftz_f32_slowpath,@function
        .size           $__internal_1_$__cuda_sm3x_div_rn_noftz_f32_slowpath,($_Z12myNormKernelPfS_iii$__internal_accurate_pow - $__internal_1_$__cuda_sm3x_div_rn_noftz_f32_slowpath)
$__internal_1_$__cuda_sm3x_div_rn_noftz_f32_slowpath:
[----:B------:R-:W-:Y:S01]  /*2b70*/  SHF.R.U32.HI R11, RZ, 0x17, R5 ;  /* 0x00000017ff0b7819 */ /* 0x000fe20000011605 */
[----:B------:R-:W-:Y:S01]  /*2b80*/  BSSY.RECONVERGENT B0, `(.L_x_74) ;  /* 0x0000063000007945 */ /* 0x000fe20003800200 */
[----:B------:R-:W-:Y:S02]  /*2b90*/  SHF.R.U32.HI R14, RZ, 0x17, R0 ;  /* 0x00000017ff0e7819 */ /* 0x000fe40000011600 */
[----:B------:R-:W-:Y:S02]  /*2ba0*/  LOP3.LUT R11, R11, 0xff, RZ, 0xc0, !PT ;  /* 0x000000ff0b0b7812 */ /* 0x000fe400078ec0ff */
[----:B------:R-:W-:Y:S02]  /*2bb0*/  LOP3.LUT R14, R14, 0xff, RZ, 0xc0, !PT ;  /* 0x000000ff0e0e7812 */ /* 0x000fe400078ec0ff */
[----:B------:R-:W-:Y:S02]  /*2bc0*/  IADD3 R17, PT, PT, R11, -0x1, RZ ;  /* 0xffffffff0b117810 */ /* 0x000fe40007ffe0ff */
[----:B------:R-:W-:Y:S01]  /*2bd0*/  MOV R15, R5 ;  /* 0x00000005000f7202 */ /* 0x000fe20000000f00 */
[----:B------:R-:W-:Y:S01]  /*2be0*/  VIADD R16, R14, 0xffffffff ;  /* 0xffffffff0e107836 */ /* 0x000fe20000000000 */
[----:B------:R-:W-:-:S04]  /*2bf0*/  ISETP.GT.U32.AND P0, PT, R17, 0xfd, PT ;  /* 0x000000fd1100780c */ /* 0x000fc80003f04070 */
[----:B------:R-:W-:-:S13]  /*2c00*/  ISETP.GT.U32.OR P0, PT, R16, 0xfd, P0 ;  /* 0x000000fd1000780c */ /* 0x000fda0000704470 */
[----:B------:R-:W-:Y:S01]  /*2c10*/  @!P0 IMAD.MOV.U32 R13, RZ, RZ, RZ ;  /* 0x000000ffff0d8224 */ /* 0x000fe200078e00ff */
[----:B------:R-:W-:Y:S06]  /*2c20*/  @!P0 BRA `(.L_x_75) ;  /* 0x00000000005c8947 */ /* 0x000fec0003800000 */
[----:B------:R-:W-:Y:S02]  /*2c30*/  FSETP.GTU.FTZ.AND P0, PT, |R0|, +INF , PT ;  /* 0x7f8000000000780b */ /* 0x000fe40003f1c200 */
[----:B------:R-:W-:-:S04]  /*2c40*/  FSETP.GTU.FTZ.AND P1, PT, |R5|, +INF , PT ;  /* 0x7f8000000500780b */ /* 0x000fc80003f3c200 */
[----:B------:R-:W-:-:S13]  /*2c50*/  PLOP3.LUT P0, PT, P0, P1, PT, 0xf8, 0x8f ;  /* 0x00000000008f781c */ /* 0x000fda0000703f70 */
[----:B------:R-:W-:Y:S05]  /*2c60*/  @P0 BRA `(.L_x_76) ;  /* 0x00000004004c0947 */ /* 0x000fea0003800000 */
[----:B------:R-:W-:-:S13]  /*2c70*/  LOP3.LUT P0, RZ, R15, 0x7fffffff, R0, 0xc8, !PT ;  /* 0x7fffffff0fff7812 */ /* 0x000fda000780c800 */
[----:B------:R-:W-:Y:S05]  /*2c80*/  @!P0 BRA `(.L_x_77) ;  /* 0x00000004003c8947 */ /* 0x000fea0003800000 */
[C---:B------:R-:W-:Y:S02]  /*2c90*/  FSETP.NEU.FTZ.AND P2, PT, |R0|.reuse, +INF , PT ;  /* 0x7f8000000000780b */ /* 0x040fe40003f5d200 */
[----:B------:R-:W-:Y:S02]  /*2ca0*/  FSETP.NEU.FTZ.AND P1, PT, |R5|, +INF , PT ;  /* 0x7f8000000500780b */ /* 0x000fe40003f3d200 */
[----:B------:R-:W-:-:S11]  /*2cb0*/  FSETP.NEU.FTZ.AND P0, PT, |R0|, +INF , PT ;  /* 0x7f8000000000780b */ /* 0x000fd60003f1d200 */
[----:B------:R-:W-:Y:S05]  /*2cc0*/  @!P1 BRA !P2, `(.L_x_77) ;  /* 0x00000004002c9947 */ /* 0x000fea0005000000 */
[----:B------:R-:W-:-:S04]  /*2cd0*/  LOP3.LUT P2, RZ, R0, 0x7fffffff, RZ, 0xc0, !PT ;  /* 0x7fffffff00ff7812 */ /* 0x000fc8000784c0ff */
[----:B------:R-:W-:-:S13]  /*2ce0*/  PLOP3.LUT P1, PT, P1, P2, PT, 0x2f, 0xf2 ;  /* 0x0000000000f2781c */ /* 0x000fda0000f24577 */
[----:B------:R-:W-:Y:S05]  /*2cf0*/  @P1 BRA `(.L_x_78) ;  /* 0x0000000400181947 */ /* 0x000fea0003800000 */
[----:B------:R-:W-:-:S04]  /*2d00*/  LOP3.LUT P1, RZ, R15, 0x7fffffff, RZ, 0xc0, !PT ;  /* 0x7fffffff0fff7812 */ /* 0x000fc8000782c0ff */
[----:B------:R-:W-:-:S13]  /*2d10*/  PLOP3.LUT P0, PT, P0, P1, PT, 0x2f, 0xf2 ;  /* 0x0000000000f2781c */ /* 0x000fda0000702577 */
[----:B------:R-:W-:Y:S05]  /*2d20*/  @P0 BRA `(.L_x_79) ;  /* 0x0000000400000947 */ /* 0x000fea0003800000 */
[----:B------:R-:W-:Y:S02]  /*2d30*/  ISETP.GE.AND P0, PT, R16, RZ, PT ;  /* 0x000000ff1000720c */ /* 0x000fe40003f06270 */
[----:B------:R-:W-:-:S11]  /*2d40*/  ISETP.GE.AND P1, PT, R17, RZ, PT ;  /* 0x000000ff1100720c */ /* 0x000fd60003f26270 */
[----:B------:R-:W-:Y:S01]  /*2d50*/  @P0 MOV R13, RZ ;  /* 0x000000ff000d0202 */ /* 0x000fe20000000f00 */
[----:B------:R-:W-:Y:S02]  /*2d60*/  @!P0 IMAD.MOV.U32 R13, RZ, RZ, -0x40 ;  /* 0xffffffc0ff0d8424 */ /* 0x000fe400078e00ff */
[----:B------:R-:W-:Y:S01]  /*2d70*/  @!P0 FFMA R0, R0, 1.84467440737095516160e+19, RZ ;  /* 0x5f80000000008823 */ /* 0x000fe200000000ff */
[----:B------:R-:W-:Y:S02]  /*2d80*/  @!P1 FFMA R15, R5, 1.84467440737095516160e+19, RZ ;  /* 0x5f800000050f9823 */ /* 0x000fe400000000ff */
[----:B------:R-:W-:-:S07]  /*2d90*/  @!P1 IADD3 R13, PT, PT, R13, 0x40, RZ ;  /* 0x000000400d0d9810 */ /* 0x000fce0007ffe0ff */
.L_x_75:
[----:B------:R-:W-:Y:S01]  /*2da0*/  LEA R16, R11, 0xc0800000, 0x17 ;  /* 0xc08000000b107811 */ /* 0x000fe200078eb8ff */
[----:B------:R-:W-:Y:S01]  /*2db0*/  BSSY.RECONVERGENT B1, `(.L_x_80) ;  /* 0x0000036000017945 */ /* 0x000fe20003800200 */
[----:B------:R-:W-:-:S03]  /*2dc0*/  IADD3 R14, PT, PT, R14, -0x7f, RZ ;  /* 0xffffff810e0e7810 */ /* 0x000fc60007ffe0ff */
[----:B------:R-:W-:Y:S02]  /*2dd0*/  IMAD.IADD R18, R15, 0x1, -R16 ;  /* 0x000000010f127824 */ /* 0x000fe400078e0a10 */
[C---:B------:R-:W-:Y:S01]  /*2de0*/  IMAD R0, R14.reuse, -0x800000, R0 ;  /* 0xff8000000e007824 */ /* 0x040fe200078e0200 */
[----:B------:R-:W-:Y:S01]  /*2df0*/  IADD3 R14, PT, PT, R14, 0x7f, -R11 ;  /* 0x0000007f0e0e7810 */ /* 0x000fe20007ffe80b */
[----:B------:R-:W0:Y:S01]  /*2e00*/  MUFU.RCP R16, R18 ;  /* 0x0000001200107308 */ /* 0x000e220000001000 */
[----:B------:R-:W-:-:S03]  /*2e10*/  FADD.FTZ R15, -R18, -RZ ;  /* 0x800000ff120f7221 */ /* 0x000fc60000010100 */
[----:B------:R-:W-:Y:S02]  /*2e20*/  IMAD.IADD R14, R14, 0x1, R13 ;  /* 0x000000010e0e7824 */ /* 0x000fe400078e020d */
[----:B0-----:R-:W-:-:S04]  /*2e30*/  FFMA R17, R16, R15, 1 ;  /* 0x3f80000010117423 */ /* 0x001fc8000000000f */
[----:B------:R-:W-:-:S04]  /*2e40*/  FFMA R17, R16, R17, R16 ;  /* 0x0000001110117223 */ /* 0x000fc80000000010 */
[----:B------:R-:W-:-:S04]  /*2e50*/  FFMA R16, R0, R17, RZ ;  /* 0x0000001100107223 */ /* 0x000fc800000000ff */
[----:B------:R-:W-:-:S04]  /*2e60*/  FFMA R19, R15, R16, R0 ;  /* 0x000000100f137223 */ /* 0x000fc80000000000 */
[----:B------:R-:W-:-:S04]  /*2e70*/  FFMA R16, R17, R19, R16 ;  /* 0x0000001311107223 */ /* 0x000fc80000000010 */
[----:B------:R-:W-:-:S04]  /*2e80*/  FFMA R15, R15, R16, R0 ;  /* 0x000000100f0f7223 */ /* 0x000fc80000000000 */
[----:B------:R-:W-:-:S05]  /*2e90*/  FFMA R0, R17, R15, R16 ;  /* 0x0000000f11007223 */ /* 0x000fca0000000010 */
[----:B------:R-:W-:-:S04]  /*2ea0*/  SHF.R.U32.HI R11, RZ, 0x17, R0 ;  /* 0x00000017ff0b7819 */ /* 0x000fc80000011600 */
[----:B------:R-:W-:-:S04]  /*2eb0*/  LOP3.LUT R11, R11, 0xff, RZ, 0xc0, !PT ;  /* 0x000000ff0b0b7812 */ /* 0x000fc800078ec0ff */
[----:B------:R-:W-:-:S05]  /*2ec0*/  IADD3 R11, PT, PT, R11, R14, RZ ;  /* 0x0000000e0b0b7210 */ /* 0x000fca0007ffe0ff */
[----:B------:R-:W-:-:S05]  /*2ed0*/  VIADD R13, R11, 0xffffffff ;  /* 0xffffffff0b0d7836 */ /* 0x000fca0000000000 */
[----:B------:R-:W-:-:S13]  /*2ee0*/  ISETP.GE.U32.AND P0, PT, R13, 0xfe, PT ;  /* 0x000000fe0d00780c */ /* 0x000fda0003f06070 */
[----:B------:R-:W-:Y:S05]  /*2ef0*/  @!P0 BRA `(.L_x_81) ;  /* 0x0000000000808947 */ /* 0x000fea0003800000 */
[----:B------:R-:W-:-:S13]  /*2f00*/  ISETP.GT.AND P0, PT, R11, 0xfe, PT ;  /* 0x000000fe0b00780c */ /* 0x000fda0003f04270 */
[----:B------:R-:W-:Y:S05]  /*2f10*/  @P0 BRA `(.L_x_82) ;  /* 0x00000000006c0947 */ /* 0x000fea0003800000 */
[----:B------:R-:W-:-:S13]  /*2f20*/  ISETP.GE.AND P0, PT, R11, 0x1, PT ;  /* 0x000000010b00780c */ /* 0x000fda0003f06270 */
[----:B------:R-:W-:Y:S05]  /*2f30*/  @P0 BRA `(.L_x_83) ;  /* 0x0000000000740947 */ /* 0x000fea0003800000 */
[----:B------:R-:W-:Y:S02]  /*2f40*/  ISETP.GE.AND P0, PT, R11, -0x18, PT ;  /* 0xffffffe80b00780c */ /* 0x000fe40003f06270 */
[----:B------:R-:W-:-:S11]  /*2f50*/  LOP3.LUT R0, R0, 0x80000000, RZ, 0xc0, !PT ;  /* 0x8000000000007812 */ /* 0x000fd600078ec0ff */
[----:B------:R-:W-:Y:S05]  /*2f60*/  @!P0 BRA `(.L_x_83) ;  /* 0x0000000000688947 */ /* 0x000fea0003800000 */
[-CC-:B------:R-:W-:Y:S01]  /*2f70*/  FFMA.RZ R13, R17, R15.reuse, R16.reuse ;  /* 0x0000000f110d7223 */ /* 0x180fe2000000c010 */
[C---:B------:R-:W-:Y:S02]  /*2f80*/  ISETP.NE.AND P2, PT, R11.reuse, RZ, PT ;  /* 0x000000ff0b00720c */ /* 0x040fe40003f45270 */
[----:B------:R-:W-:Y:S02]  /*2f90*/  ISETP.NE.AND P1, PT, R11, RZ, PT ;  /* 0x000000ff0b00720c */ /* 0x000fe40003f25270 */
[----:B------:R-:W-:Y:S01]  /*2fa0*/  LOP3.LUT R14, R13, 0x7fffff, RZ, 0xc0, !PT ;  /* 0x007fffff0d0e7812 */ /* 0x000fe200078ec0ff */
[CCC-:B------:R-:W-:Y:S01]  /*2fb0*/  FFMA.RP R13, R17.reuse, R15.reuse, R16.reuse ;  /* 0x0000000f110d7223 */ /* 0x1c0fe20000008010 */
[----:B------:R-:W-:Y:S01]  /*2fc0*/  FFMA.RM R16, R17, R15, R16 ;  /* 0x0000000f11107223 */ /* 0x000fe20000004010 */
[----:B------:R-:W-:Y:S02]  /*2fd0*/  IADD3 R15, PT, PT, R11, 0x20, RZ ;  /* 0x000000200b0f7810 */ /* 0x000fe40007ffe0ff */
[----:B------:R-:W-:-:S02]  /*2fe0*/  LOP3.LUT R14, R14, 0x800000, RZ, 0xfc, !PT ;  /* 0x008000000e0e7812 */ /* 0x000fc400078efcff */
[----:B------:R-:W-:Y:S02]  /*2ff0*/  IADD3 R11, PT, PT, -R11, RZ, RZ ;  /* 0x000000ff0b0b7210 */ /* 0x000fe40007ffe1ff */
[----:B------:R-:W-:Y:S02]  /*3000*/  SHF.L.U32 R15, R14, R15, RZ ;  /* 0x0000000f0e0f7219 */ /* 0x000fe400000006ff */
[----:B------:R-:W-:Y:S02]  /*3010*/  FSETP.NEU.FTZ.AND P0, PT, R13, R16, PT ;  /* 0x000000100d00720b */ /* 0x000fe40003f1d000 */
[----:B------:R-:W-:Y:S02]  /*3020*/  SEL R11, R11, RZ, P2 ;  /* 0x000000ff0b0b7207 */ /* 0x000fe40001000000 */
[----:B------:R-:W-:Y:S02]  /*3030*/  ISETP.NE.AND P1, PT, R15, RZ, P1 ;  /* 0x000000ff0f00720c */ /* 0x000fe40000f25270 */
[----:B------:R-:W-:-:S02]  /*3040*/  SHF.R.U32.HI R11, RZ, R11, R14 ;  /* 0x0000000bff0b7219 */ /* 0x000fc4000001160e */
[----:B------:R-:W-:Y:S02]  /*3050*/  PLOP3.LUT P0, PT, P0, P1, PT, 0xf8, 0x8f ;  /* 0x00000000008f781c */ /* 0x000fe40000703f70 */
[----:B------:R-:W-:Y:S02]  /*3060*/  SHF.R.U32.HI R14, RZ, 0x1, R11 ;  /* 0x00000001ff0e7819 */ /* 0x000fe4000001160b */
[----:B------:R-:W-:-:S04]  /*3070*/  SEL R13, RZ, 0x1, !P0 ;  /* 0x00000001ff0d7807 */ /* 0x000fc80004000000 */
[----:B------:R-:W-:-:S04]  /*3080*/  LOP3.LUT R16, R13, 0x1, R14, 0xf8, !PT ;  /* 0x000000010d107812 */ /* 0x000fc800078ef80e */
[----:B------:R-:W-:-:S05]  /*3090*/  LOP3.LUT R11, R16, R11, RZ, 0xc0, !PT ;  /* 0x0000000b100b7212 */ /* 0x000fca00078ec0ff */
[----:B------:R-:W-:-:S05]  /*30a0*/  IMAD.IADD R11, R14, 0x1, R11 ;  /* 0x000000010e0b7824 */ /* 0x000fca00078e020b */
[----:B------:R-:W-:Y:S01]  /*30b0*/  LOP3.LUT R0, R11, R0, RZ, 0xfc, !PT ;  /* 0x000000000b007212 */ /* 0x000fe200078efcff */
[----:B------:R-:W-:Y:S06]  /*30c0*/  BRA `(.L_x_83) ;  /* 0x0000000000107947 */ /* 0x000fec0003800000 */
.L_x_82:
[----:B------:R-:W-:-:S04]  /*30d0*/  LOP3.LUT R0, R0, 0x80000000, RZ, 0xc0, !PT ;  /* 0x8000000000007812 */ /* 0x000fc800078ec0ff */
[----:B------:R-:W-:Y:S01]  /*30e0*/  LOP3.LUT R0, R0, 0x7f800000, RZ, 0xfc, !PT ;  /* 0x7f80000000007812 */ /* 0x000fe200078efcff */
[----:B------:R-:W-:Y:S06]  /*30f0*/  BRA `(.L_x_83) ;  /* 0x0000000000047947 */ /* 0x000fec0003800000 */
.L_x_81:
[----:B------:R-:W-:-:S07]  /*3100*/  LEA R0, R14, R0, 0x17 ;  /* 0x000000000e007211 */ /* 0x000fce00078eb8ff */
.L_x_83:
[----:B------:R-:W-:Y:S05]  /*3110*/  BSYNC.RECONVERGENT B1 ;  /* 0x0000000000017941 */ /* 0x000fea0003800200 */
.L_x_80:
[----:B------:R-:W-:Y:S05]  /*3120*/  BRA `(.L_x_84) ;  /* 0x0000000000207947 */ /* 0x000fea0003800000 */
.L_x_79:
[----:B------:R-:W-:-:S04]  /*3130*/  LOP3.LUT R0, R15, 0x80000000, R0, 0x48, !PT ;  /* 0x800000000f007812 */ /* 0x000fc800078e4800 */
[----:B------:R-:W-:Y:S01]  /*3140*/  LOP3.LUT R0, R0, 0x7f800000, RZ, 0xfc, !PT ;  /* 0x7f80000000007812 */ /* 0x000fe200078efcff */
[----:B------:R-:W-:Y:S06]  /*3150*/  BRA `(.L_x_84) ;  /* 0x0000000000147947 */ /* 0x000fec0003800000 */
.L_x_78:
[----:B------:R-:W-:Y:S01]  /*3160*/  LOP3.LUT R0, R15, 0x80000000, R0, 0x48, !PT ;  /* 0x800000000f007812 */ /* 0x000fe200078e4800 */
[----:B------:R-:W-:Y:S06]  /*3170*/  BRA `(.L_x_84) ;  /* 0x00000000000c7947 */ /* 0x000fec0003800000 */
.L_x_77:
[----:B------:R-:W0:Y:S01]  /*3180*/  MUFU.RSQ R0, -QNAN ;  /* 0xffc0000000007908 */ /* 0x000e220000001400 */
[----:B------:R-:W-:Y:S05]  /*3190*/  BRA `(.L_x_84) ;  /* 0x0000000000047947 */ /* 0x000fea0003800000 */
.L_x_76:
[----:B------:R-:W-:-:S07]  /*31a0*/  FADD.FTZ R0, R0, R5 ;  /* 0x0000000500007221 */ /* 0x000fce0000010000 */
.L_x_84:
[----:B------:R-:W-:Y:S05]  /*31b0*/  BSYNC.RECONVERGENT B0 ;  /* 0x0000000000007941 */ /* 0x000fea0003800200 */
.L_x_74:
[----:B------:R-:W-:Y:S01]  /*31c0*/  IMAD.MOV.U32 R13, RZ, RZ, 0x0 ;  /* 0x00000000ff0d7424 */ /* 0x000fe200078e00ff */
[----:B0-----:R-:W-:-:S03]  /*31d0*/  MOV R11, R0 ;  /* 0x00000000000b7202 */ /* 0x001fc60000000f00 */
[----:B------:R-:W-:Y:S05]  /*31e0*/  RET.REL.NODEC R12 `(_Z12myNormKernelPfS_iii) ;  /* 0xffffffcc0c847950 */ /* 0x000fea0003c3ffff */
        .type           $_Z12myNormKernelPfS_iii$__internal_accurate_pow,@function
        .size           $_Z12myNormKernelPfS_iii$__internal_accurate_pow,(.L_x_94 - $_Z12myNormKernelPfS_iii$__internal_accurate_pow)
$_Z12myNormKernelPfS_iii$__internal_accurate_pow:
[----:B------:R-:W-:Y:S01]  /*31f0*/  ISETP.GT.U32.AND P0, PT, R24, 0xfffff, PT ;  /* 0x000fffff1800780c */ /* 0x000fe20003f04070 */
[----:B------:R-:W-:Y:S01]  /*3200*/  UMOV UR10, 0x7d2cafe2 ;  /* 0x7d2cafe2000a7882 */ /* 0x000fe20000000000 */
[----:B------:R-:W-:Y:S01]  /*3210*/  MOV R9, R24 ;  /* 0x0000001800097202 */ /* 0x000fe20000000f00 */
[----:B------:R-:W-:Y:S01]  /*3220*/  UMOV UR11, 0x3eb0f5ff ;  /* 0x3eb0f5ff000b7882 */ /* 0x000fe20000000000 */
[----:B------:R-:W-:Y:S01]  /*3230*/  MOV R10, RZ ;  /* 0x000000ff000a7202 */ /* 0x000fe20000000f00 */
[----:B------:R-:W-:Y:S01]  /*3240*/  UMOV UR12, 0x3b39803f ;  /* 0x3b39803f000c7882 */ /* 0x000fe20000000000 */
[----:B------:R-:W-:Y:S01]  /*3250*/  SHF.R.U32.HI R24, RZ, 0x14, R24 ;  /* 0x00000014ff187819 */ /* 0x000fe20000011618 */
[----:B------:R-:W-:-:S06]  /*3260*/  UMOV UR13, 0x3c7abc9e ;  /* 0x3c7abc9e000d7882 */ /* 0x000fcc0000000000 */
[----:B------:R-:W-:-:S10]  /*3270*/  @!P0 DMUL R20, R8, 1.80143985094819840000e+16 ;  /* 0x4350000008148828 */ /* 0x000fd40000000000 */
[----:B------:R-:W-:Y:S01]  /*3280*/  @!P0 MOV R9, R21 ;  /* 0x0000001500098202 */ /* 0x000fe20000000f00 */
[----:B------:R-:W-:Y:S01]  /*3290*/  @!P0 IMAD.MOV.U32 R8, RZ, RZ, R20 ;  /* 0x000000ffff088224 */ /* 0x000fe200078e0014 */
[----:B------:R-:W-:Y:S02]  /*32a0*/  @!P0 LEA.HI R24, R21, 0xffffffca, RZ, 0xc ;  /* 0xffffffca15188811 */ /* 0x000fe400078f60ff */
[----:B------:R-:W-:Y:S02]  /*32b0*/  LOP3.LUT R9, R9, 0x800fffff, RZ, 0xc0, !PT ;  /* 0x800fffff09097812 */ /* 0x000fe400078ec0ff */
[----:B------:R-:W-:Y:S02]  /*32c0*/  MOV R14, R8 ;  /* 0x00000008000e7202 */ /* 0x000fe40000000f00 */
[----:B------:R-:W-:-:S04]  /*32d0*/  LOP3.LUT R9, R9, 0x3ff00000, RZ, 0xfc, !PT ;  /* 0x3ff0000009097812 */ /* 0x000fc800078efcff */
[----:B------:R-:W-:Y:S02]  /*32e0*/  ISETP.GE.U32.AND P1, PT, R9, 0x3ff6a09f, PT ;  /* 0x3ff6a09f0900780c */ /* 0x000fe40003f26070 */
[----:B------:R-:W-:-:S11]  /*32f0*/  MOV R15, R9 ;  /* 0x00000009000f7202 */ /* 0x000fd60000000f00 */
[----:B------:R-:W-:-:S05]  /*3300*/  @P1 VIADD R8, R15, 0xfff00000 ;  /* 0xfff000000f081836 */ /* 0x000fca0000000000 */
[----:B------:R-:W-:-:S06]  /*3310*/  @P1 MOV R15, R8 ;  /* 0x00000008000f1202 */ /* 0x000fcc0000000f00 */
[C---:B------:R-:W-:Y:S02]  /*3320*/  DADD R8, R14.reuse, 1 ;  /* 0x3ff000000e087429 */ /* 0x040fe40000000000 */
[----:B------:R-:W-:-:S04]  /*3330*/  DADD R14, R14, -1 ;  /* 0xbff000000e0e7429 */ /* 0x000fc80000000000 */
[----:B------:R-:W0:Y:S02]  /*3340*/  MUFU.RCP64H R11, R9 ;  /* 0x00000009000b7308 */ /* 0x000e240000001800 */
[----:B0-----:R-:W-:-:S08]  /*3350*/  DFMA R8, -R8, R10, 1 ;  /* 0x3ff000000808742b */ /* 0x001fd0000000010a */
[----:B------:R-:W-:-:S08]  /*3360*/  DFMA R8, R8, R8, R8 ;  /* 0x000000080808722b */ /* 0x000fd00000000008 */
[----:B------:R-:W-:Y:S01]  /*3370*/  DFMA R8, R10, R8, R10 ;  /* 0x000000080a08722b */ /* 0x000fe2000000000a */
[----:B------:R-:W-:Y:S01]  /*3380*/  IMAD.MOV.U32 R10, RZ, RZ, 0x41ad3b5a ;  /* 0x41ad3b5aff0a7424 */ /* 0x000fe200078e00ff */
[----:B------:R-:W-:-:S06]  /*3390*/  MOV R11, 0x3ed0f5d2 ;  /* 0x3ed0f5d2000b7802 */ /* 0x000fcc0000000f00 */
[----:B------:R-:W-:-:S08]  /*33a0*/  DMUL R12, R14, R8 ;  /* 0x000000080e0c7228 */ /* 0x000fd00000000000 */
[----:B------:R-:W-:-:S08]  /*33b0*/  DFMA R12, R14, R8, R12 ;  /* 0x000000080e0c722b */ /* 0x000fd0000000000c */
[----:B------:R-:W-:-:S08]  /*33c0*/  DMUL R22, R12, R12 ;  /* 0x0000000c0c167228 */ /* 0x000fd00000000000 */
[----:B------:R-:W-:Y:S01]  /*33d0*/  DFMA R10, R22, UR10, R10 ;  /* 0x0000000a160a7c2b */ /* 0x000fe2000800000a */
[----:B------:R-:W-:Y:S01]  /*33e0*/  UMOV UR10, 0x75488a3f ;  /* 0x75488a3f000a7882 */ /* 0x000fe20000000000 */
[----:B------:R-:W-:-:S06]  /*33f0*/  UMOV UR11, 0x3ef3b20a ;  /* 0x3ef3b20a000b7882 */ /* 0x000fcc0000000000 */
[----:B------:R-:W-:Y:S01]  /*3400*/  DFMA R18, R22, R10, UR10 ;  /* 0x0000000a16127e2b */ /* 0x000fe2000800000a */
[----:B------:R-:W-:Y:S01]  /*3410*/  UMOV UR10, 0xe4faecd5 ;  /* 0xe4faecd5000a7882 */ /* 0x000fe20000000000 */
[----:B------:R-:W-:Y:S01]  /*3420*/  UMOV UR11, 0x3f1745cd ;  /* 0x3f1745cd000b7882 */ /* 0x000fe20000000000 */
[----:B------:R-:W-:-:S05]  /*3430*/  DADD R10, R14, -R12 ;  /* 0x000000000e0a7229 */ /* 0x000fca000000080c */
[----:B------:R-:W-:Y:S01]  /*3440*/  DFMA R18, R22, R18, UR10 ;  /* 0x0000000a16127e2b */ /* 0x000fe20008000012 */
[----:B------:R-:W-:Y:S01]  /*3450*/  UMOV UR10, 0x258a578b ;  /* 0x258a578b000a7882 */ /* 0x000fe20000000000 */
[----:B------:R-:W-:Y:S01]  /*3460*/  UMOV UR11, 0x3f3c71c7 ;  /* 0x3f3c71c7000b7882 */ /* 0x000fe20000000000 */
[----:B------:R-:W-:-:S05]  /*3470*/  DADD R10, R10, R10 ;  /* 0x000000000a0a7229 */ /* 0x000fca000000000a */
[----:B------:R-:W-:Y:S01]  /*3480*/  DFMA R18, R22, R18, UR10 ;  /* 0x0000000a16127e2b */ /* 0x000fe20008000012 */
[----:B------:R-:W-:Y:S01]  /*3490*/  UMOV UR10, 0x9242b910 ;  /* 0x9242b910000a7882 */ /* 0x000fe20000000000 */
[----:B------:R-:W-:Y:S01]  /*34a0*/  UMOV UR11, 0x3f624924 ;  /* 0x3f624924000b7882 */ /* 0x000fe20000000000 */
[----:B------:R-:W-:-:S05]  /*34b0*/  DFMA R10, R14, -R12, R10 ;  /* 0x8000000c0e0a722b */ /* 0x000fca000000000a */
[----:B------:R-:W-:Y:S01]  /*34c0*/  DFMA R18, R22, R18, UR10 ;  /* 0x0000000a16127e2b */ /* 0x000fe20008000012 */
[----:B------:R-:W-:Y:S01]  /*34d0*/  UMOV UR10, 0x99999dfb ;  /* 0x99999dfb000a7882 */ /* 0x000fe20000000000 */
[----:B------:R-:W-:Y:S01]  /*34e0*/  UMOV UR11, 0x3f899999 ;  /* 0x3f899999000b7882 */ /* 0x000fe20000000000 */
[----:B------:R-:W-:Y:S02]  /*34f0*/  DMUL R10, R8, R10 ;  /* 0x0000000a080a7228 */ /* 0x000fe40000000000 */
[----:B------:R-:W-:-:S03]  /*3500*/  DMUL R8, R12, R12 ;  /* 0x0000000c0c087228 */ /* 0x000fc60000000000 */
[----:B------:R-:W-:Y:S01]  /*3510*/  DFMA R18, R22, R18, UR10 ;  /* 0x0000000a16127e2b */ /* 0x000fe20008000012 */
[----:B------:R-:W-:Y:S01]  /*3520*/  UMOV UR10, 0x55555555 ;  /* 0x55555555000a7882 */ /* 0x000fe20000000000 */
[----:B------:R-:W-:-:S03]  /*3530*/  UMOV UR11, 0x3fb55555 ;  /* 0x3fb55555000b7882 */ /* 0x000fc60000000000 */
[----:B------:R-:W-:Y:S01]  /*3540*/  IADD3 R21, PT, PT, R11, 0x100000, RZ ;  /* 0x001000000b157810 */ /* 0x000fe20007ffe0ff */
[----:B------:R-:W-:Y:S02]  /*3550*/  IMAD.MOV.U32 R20, RZ, RZ, R10 ;  /* 0x000000ffff147224 */ /* 0x000fe400078e000a */
[----:B------:R-:W-:-:S08]  /*3560*/  DFMA R14, R22, R18, UR10 ;  /* 0x0000000a160e7e2b */ /* 0x000fd00008000012 */
[----:B------:R-:W-:Y:S01]  /*3570*/  DADD R16, -R14, UR10 ;  /* 0x0000000a0e107e29 */ /* 0x000fe20008000100 */
[----:B------:R-:W-:Y:S01]  /*3580*/  UMOV UR10, 0xb9e7b0 ;  /* 0x00b9e7b0000a7882 */ /* 0x000fe20000000000 */
[----:B------:R-:W-:-:S06]  /*3590*/  UMOV UR11, 0x3c46a4cb ;  /* 0x3c46a4cb000b7882 */ /* 0x000fcc0000000000 */
[----:B------:R-:W-:Y:S02]  /*35a0*/  DFMA R16, R22, R18, R16 ;  /* 0x000000121610722b */ /* 0x000fe40000000010 */
[C---:B------:R-:W-:Y:S02]  /*35b0*/  DFMA R18, R12.reuse, R12, -R8 ;  /* 0x0000000c0c12722b */ /* 0x040fe40000000808 */
[----:B------:R-:W-:-:S06]  /*35c0*/  DMUL R22, R12, R8 ;  /* 0x000000080c167228 */ /* 0x000fcc0000000000 */
[----:B------:R-:W-:Y:S02]  /*35d0*/  DFMA R18, R12, R20, R18 ;  /* 0x000000140c12722b */ /* 0x000fe40000000012 */
[----:B------:R-:W-:Y:S01]  /*35e0*/  DADD R20, R16, -UR10 ;  /* 0x8000000a10147e29 */ /* 0x000fe20008000000 */
[----:B------:R-:W-:Y:S01]  /*35f0*/  UMOV UR10, 0x80000000 ;  /* 0x80000000000a7882 */ /* 0x000fe20000000000 */
[----:B------:R-:W-:Y:S01]  /*3600*/  DFMA R16, R12, R8, -R22 ;  /* 0x000000080c10722b */ /* 0x000fe20000000816 */
[----:B------:R-:W-:-:S07]  /*3610*/  UMOV UR11, 0x43300000 ;  /* 0x43300000000b7882 */ /* 0x000fce0000000000 */
[----:B------:R-:W-:Y:S02]  /*3620*/  DFMA R16, R10, R8, R16 ;  /* 0x000000080a10722b */ /* 0x000fe40000000010 */
[----:B------:R-:W-:-:S06]  /*3630*/  DADD R8, R14, R20 ;  /* 0x000000000e087229 */ /* 0x000fcc0000000014 */
[----:B------:R-:W-:Y:S02]  /*3640*/  DFMA R16, R12, R18, R16 ;  /* 0x000000120c10722b */ /* 0x000fe40000000010 */
[----:B------:R-:W-:Y:S02]  /*3650*/  DADD R18, R14, -R8 ;  /* 0x000000000e127229 */ /* 0x000fe40000000808 */
[----:B------:R-:W-:-:S06]  /*3660*/  DMUL R14, R8, R22 ;  /* 0x00000016080e7228 */ /* 0x000fcc0000000000 */
[----:B------:R-:W-:Y:S02]  /*3670*/  DADD R20, R20, R18 ;  /* 0x0000000014147229 */ /* 0x000fe40000000012 */
[----:B------:R-:W-:-:S08]  /*3680*/  DFMA R18, R8, R22, -R14 ;  /* 0x000000160812722b */ /* 0x000fd0000000080e */
[----:B------:R-:W-:-:S08]  /*3690*/  DFMA R16, R8, R16, R18 ;  /* 0x000000100810722b */ /* 0x000fd00000000012 */
[----:B------:R-:W-:-:S08]  /*36a0*/  DFMA R20, R20, R22, R16 ;  /* 0x000000161414722b */ /* 0x000fd00000000010 */
[----:B------:R-:W-:-:S08]  /*36b0*/  DADD R8, R14, R20 ;  /* 0x000000000e087229 */ /* 0x000fd00000000014 */
[--C-:B------:R-:W-:Y:S02]  /*36c0*/  DADD R16, R12, R8.reuse ;  /* 0x000000000c107229 */ /* 0x100fe40000000008 */
[----:B------:R-:W-:-:S06]  /*36d0*/  DADD R14, R14, -R8 ;  /* 0x000000000e0e7229 */ /* 0x000fcc0000000808 */
[----:B------:R-:W-:Y:S02]  /*36e0*/  DADD R12, R12, -R16 ;  /* 0x000000000c0c7229 */ /* 0x000fe40000000810 */
[----:B------:R-:W-:-:S06]  /*36f0*/  DADD R14, R20, R14 ;  /* 0x00000000140e7229 */ /* 0x000fcc000000000e */
[----:B------:R-:W-:Y:S01]  /*3700*/  DADD R12, R8, R12 ;  /* 0x00000000080c7229 */ /* 0x000fe2000000000c */
[C---:B------:R-:W-:Y:S01]  /*3710*/  IADD3 R8, PT, PT, R24.reuse, -0x3ff, RZ ;  /* 0xfffffc0118087810 */ /* 0x040fe20007ffe0ff */
[----:B------:R-:W-:Y:S01]  /*3720*/  IMAD.MOV.U32 R9, RZ, RZ, 0x43300000 ;  /* 0x43300000ff097424 */ /* 0x000fe200078e00ff */
[----:B------:R-:W-:-:S05]  /*3730*/  @P1 IADD3 R8, PT, PT, R24, -0x3fe, RZ ;  /* 0xfffffc0218081810 */ /* 0x000fca0007ffe0ff */
[----:B------:R-:W-:Y:S01]  /*3740*/  DADD R14, R14, R12 ;  /* 0x000000000e0e7229 */ /* 0x000fe2000000000c */
[----:B------:R-:W-:-:S06]  /*3750*/  LOP3.LUT R8, R8, 0x80000000, RZ, 0x3c, !PT ;  /* 0x8000000008087812 */ /* 0x000fcc00078e3cff */
[----:B------:R-:W-:Y:S01]  /*3760*/  DADD R12, R8, -UR10 ;  /* 0x8000000a080c7e29 */ /* 0x000fe20008000000 */
[----:B------:R-:W-:Y:S01]  /*3770*/  UMOV UR10, 0xfefa39ef ;  /* 0xfefa39ef000a7882 */ /* 0x000fe20000000000 */
[----:B------:R-:W-:Y:S01]  /*3780*/  DADD R10, R10, R14 ;  /* 0x000000000a0a7229 */ /* 0x000fe2000000000e */
[----:B------:R-:W-:-:S07]  /*3790*/  UMOV UR11, 0x3fe62e42 ;  /* 0x3fe62e42000b7882 */ /* 0x000fce0000000000 */
[----:B------:R-:W-:-:S08]  /*37a0*/  DADD R14, R16, R10 ;  /* 0x00000000100e7229 */ /* 0x000fd0000000000a */
[--C-:B------:R-:W-:Y:S02]  /*37b0*/  DFMA R8, R12, UR10, R14.reuse ;  /* 0x0000000a0c087c2b */ /* 0x100fe4000800000e */
[----:B------:R-:W-:-:S06]  /*37c0*/  DADD R18, R16, -R14 ;  /* 0x0000000010127229 */ /* 0x000fcc000000080e */
[----:B------:R-:W-:Y:S02]  /*37d0*/  DFMA R16, R12, -UR10, R8 ;  /* 0x8000000a0c107c2b */ /* 0x000fe40008000008 */
[----:B------:R-:W-:-:S06]  /*37e0*/  DADD R18, R10, R18 ;  /* 0x000000000a127229 */ /* 0x000fcc0000000012 */
[----:B------:R-:W-:-:S08]  /*37f0*/  DADD R16, -R14, R16 ;  /* 0x000000000e107229 */ /* 0x000fd00000000110 */
[----:B------:R-:W-:-:S08]  /*3800*/  DADD R16, R18, -R16 ;  /* 0x0000000012107229 */ /* 0x000fd00000000810 */
[----:B------:R-:W-:Y:S01]  /*3810*/  DFMA R12, R12, UR12, R16 ;  /* 0x0000000c0c0c7c2b */ /* 0x000fe20008000010 */
[----:B------:R-:W-:Y:S01]  /*3820*/  HFMA2 R17, -RZ, RZ, 1.9912109375, 0.00128841400146484375 ;  /* 0x3ff71547ff117431 */ /* 0x000fe200000001ff */
[----:B------:R-:W-:-:S06]  /*3830*/  MOV R16, 0x652b82fe ;  /* 0x652b82fe00107802 */ /* 0x000fcc0000000f00 */
[----:B------:R-:W-:-:S08]  /*3840*/  DADD R10, R8, R12 ;  /* 0x00000000080a7229 */ /* 0x000fd0000000000c */
[----:B------:R-:W-:Y:S02]  /*3850*/  DADD R14, R8, -R10 ;  /* 0x00000000080e7229 */ /* 0x000fe4000000080a */
[----:B------:R-:W-:-:S06]  /*3860*/  DMUL R8, R10, 2 ;  /* 0x400000000a087828 */ /* 0x000fcc0000000000 */
[----:B------:R-:W-:Y:S02]  /*3870*/  DADD R12, R12, R14 ;  /* 0x000000000c0c7229 */ /* 0x000fe4000000000e */
[----:B------:R-:W-:-:S08]  /*3880*/  DFMA R10, R10, 2, -R8 ;  /* 0x400000000a0a782b */ /* 0x000fd00000000808 */
[----:B------:R-:W-:-:S08]  /*3890*/  DFMA R12, R12, 2, R10 ;  /* 0x400000000c0c782b */ /* 0x000fd0000000000a */
[----:B------:R-:W-:-:S08]  /*38a0*/  DADD R18, R8, R12 ;  /* 0x0000000008127229 */ /* 0x000fd0000000000c */
[----:B------:R-:W-:Y:S02]  /*38b0*/  DFMA R16, R18, R16, 6.75539944105574400000e+15 ;  /* 0x433800001210742b */ /* 0x000fe40000000010 */
[----:B------:R-:W-:Y:S01]  /*38c0*/  FSETP.GEU.AND P0, PT, |R19|, 4.1917929649353027344, PT ;  /* 0x4086232b1300780b */ /* 0x000fe20003f0e200 */
[----:B------:R-:W-:-:S05]  /*38d0*/  DADD R8, R8, -R18 ;  /* 0x0000000008087229 */ /* 0x000fca0000000812 */
[----:B------:R-:W-:-:S03]  /*38e0*/  DADD R10, R16, -6.75539944105574400000e+15 ;  /* 0xc3380000100a7429 */ /* 0x000fc60000000000 */
[----:B------:R-:W-:-:S05]  /*38f0*/  DADD R12, R12, R8 ;  /* 0x000000000c0c7229 */ /* 0x000fca0000000008 */
[----:B------:R-:W-:Y:S01]  /*3900*/  DFMA R14, R10, -UR10, R18 ;  /* 0x8000000a0a0e7c2b */ /* 0x000fe20008000012 */
[----:B------:R-:W-:Y:S01]  /*3910*/  UMOV UR10, 0x3b39803f ;  /* 0x3b39803f000a7882 */ /* 0x000fe20000000000 */
[----:B------:R-:W-:-:S06]  /*3920*/  UMOV UR11, 0x3c7abc9e ;  /* 0x3c7abc9e000b7882 */ /* 0x000fcc0000000000 */
[----:B------:R-:W-:Y:S01]  /*3930*/  DFMA R14, R10, -UR10, R14 ;  /* 0x8000000a0a0e7c2b */ /* 0x000fe2000800000e */
[----:B------:R-:W-:Y:S01]  /*3940*/  UMOV UR10, 0x69ce2bdf ;  /* 0x69ce2bdf000a7882 */ /* 0x000fe20000000000 */
[----:B------:R-:W-:Y:S01]  /*3950*/  IMAD.MOV.U32 R10, RZ, RZ, -0x35dec16 ;  /* 0xfca213eaff0a7424 */ /* 0x000fe200078e00ff */
[----:B------:R-:W-:Y:S01]  /*3960*/  MOV R11, 0x3e928af3 ;  /* 0x3e928af3000b7802 */ /* 0x000fe20000000f00 */
[----:B------:R-:W-:-:S05]  /*3970*/  UMOV UR11, 0x3e5ade15 ;  /* 0x3e5ade15000b7882 */ /* 0x000fca0000000000 */
[----:B------:R-:W-:Y:S01]  /*3980*/  DFMA R10, R14, UR10, R10 ;  /* 0x0000000a0e0a7c2b */ /* 0x000fe2000800000a */
[----:B------:R-:W-:Y:S01]  /*3990*/  UMOV UR10, 0x62401315 ;  /* 0x62401315000a7882 */ /* 0x000fe20000000000 */
[----:B------:R-:W-:-:S06]  /*39a0*/  UMOV UR11, 0x3ec71dee ;  /* 0x3ec71dee000b7882 */ /* 0x000fcc0000000000 */
[----:B------:R-:W-:Y:S01]  /*39b0*/  DFMA R10, R14, R10, UR10 ;  /* 0x0000000a0e0a7e2b */ /* 0x000fe2000800000a */
        /* <DEDUP_REMOVED lines=20> */
[----:B------:R-:W-:-:S08]  /*3b00*/  DFMA R10, R14, R10, UR10 ;  /* 0x0000000a0e0a7e2b */ /* 0x000fd0000800000a */
[----:B------:R-:W-:-:S08]  /*3b10*/  DFMA R10, R14, R10, 1 ;  /* 0x3ff000000e0a742b */ /* 0x000fd0000000000a */
[----:B------:R-:W-:-:S10]  /*3b20*/  DFMA R10, R14, R10, 1 ;  /* 0x3ff000000e0a742b */ /* 0x000fd4000000000a */
[----:B------:R-:W-:Y:S01]  /*3b30*/  LEA R15, R16, R11, 0x14 ;  /* 0x0000000b100f7211 */ /* 0x000fe200078ea0ff */
[----:B------:R-:W-:Y:S01]  /*3b40*/  IMAD.MOV.U32 R14, RZ, RZ, R10 ;  /* 0x000000ffff0e7224 */ /* 0x000fe200078e000a */
[----:B------:R-:W-:Y:S06]  /*3b50*/  @!P0 BRA `(.L_x_85) ;  /* 0x0000000000308947 */ /* 0x000fec0003800000 */
[----:B------:R-:W-:Y:S01]  /*3b60*/  FSETP.GEU.AND P1, PT, |R19|, 4.2275390625, PT ;  /* 0x408748001300780b */ /* 0x000fe20003f2e200 */
[C---:B------:R-:W-:Y:S02]  /*3b70*/  DADD R14, R18.reuse, +INF ;  /* 0x7ff00000120e7429 */ /* 0x040fe40000000000 */
[----:B------:R-:W-:-:S08]  /*3b80*/  DSETP.GEU.AND P0, PT, R18, RZ, PT ;  /* 0x000000ff1200722a */ /* 0x000fd00003f0e000 */
[----:B------:R-:W-:Y:S02]  /*3b90*/  FSEL R14, R14, RZ, P0 ;  /* 0x000000ff0e0e7208 */ /* 0x000fe40000000000 */
[----:B------:R-:W-:Y:S02]  /*3ba0*/  @!P1 LEA.HI R8, R16, R16, RZ, 0x1 ;  /* 0x0000001010089211 */ /* 0x000fe400078f08ff */
[----:B------:R-:W-:Y:S02]  /*3bb0*/  FSEL R15, R15, RZ, P0 ;  /* 0x000000ff0f0f7208 */ /* 0x000fe40000000000 */
[----:B------:R-:W-:-:S04]  /*3bc0*/  @!P1 SHF.R.S32.HI R8, RZ, 0x1, R8 ;  /* 0x00000001ff089819 */ /* 0x000fc80000011408 */
[----:B------:R-:W-:Y:S02]  /*3bd0*/  @!P1 IADD3 R9, PT, PT, R16, -R8, RZ ;  /* 0x8000000810099210 */ /* 0x000fe40007ffe0ff */
[----:B------:R-:W-:Y:S01]  /*3be0*/  @!P1 LEA R11, R8, R11, 0x14 ;  /* 0x0000000b080b9211 */ /* 0x000fe200078ea0ff */
[----:B------:R-:W-:Y:S01]  /*3bf0*/  @!P1 IMAD.MOV.U32 R8, RZ, RZ, RZ ;  /* 0x000000ffff089224 */ /* 0x000fe200078e00ff */
[----:B------:R-:W-:-:S06]  /*3c00*/  @!P1 LEA R9, R9, 0x3ff00000, 0x14 ;  /* 0x3ff0000009099811 */ /* 0x000fcc00078ea0ff */
[----:B------:R-:W-:-:S11]  /*3c10*/  @!P1 DMUL R14, R10, R8 ;  /* 0x000000080a0e9228 */ /* 0x000fd60000000000 */
.L_x_85:
[----:B------:R-:W-:Y:S01]  /*3c20*/  DFMA R12, R12, R14, R14 ;  /* 0x0000000e0c0c722b */ /* 0x000fe2000000000e */
[----:B------:R-:W-:Y:S01]  /*3c30*/  MOV R10, R4 ;  /* 0x00000004000a7202 */ /* 0x000fe20000000f00 */
[----:B------:R-:W-:Y:S01]  /*3c40*/  DSETP.NEU.AND P0, PT, |R14|, +INF , PT ;  /* 0x7ff000000e00742a */ /* 0x000fe20003f0d200 */
[----:B------:R-:W-:-:S07]  /*3c50*/  MOV R11, 0x0 ;  /* 0x00000000000b7802 */ /* 0x000fce0000000f00 */
[----:B------:R-:W-:Y:S02]  /*3c60*/  FSEL R8, R14, R12, !P0 ;  /* 0x0000000c0e087208 */ /* 0x000fe40004000000 */
[----:B------:R-:W-:Y:S01]  /*3c70*/  FSEL R12, R15, R13, !P0 ;  /* 0x0000000d0f0c7208 */ /* 0x000fe20004000000 */
[----:B------:R-:W-:Y:S06]  /*3c80*/  RET.REL.NODEC R10 `(_Z12myNormKernelPfS_iii) ;  /* 0xffffffc00adc7950 */ /* 0x000fec0003c3ffff */
.L_x_86:
        /* <DEDUP_REMOVED lines=15> */
.L_x_94:


//--------------------- .text._Z11myPadKernelPfiiii --------------------------
	.section	.text._Z11myPadKernelPfiiii,"ax",@progbits
	.align	128
        .global         _Z11myPadKernelPfiiii
        .type           _Z11myPadKernelPfiiii,@function
        .size           _Z11myPadKernelPfiiii,(.L_x_97 - _Z11myPadKernelPfiiii)
        .other          _Z11myPadKernelPfiiii,@"STO_CUDA_ENTRY STV_DEFAULT"
_Z11myPadKernelPfiiii:
.text._Z11myPadKernelPfiiii:
[----:B------:R-:W-:Y:S08]  /*0000*/  LDC R1, c[0x0][0x37c] ;  /* 0x0000df00ff017b82 */ /* 0x000ff00000000800 */
[----:B------:R-:W0:Y:S02]  /*0010*/  LDC R0, c[0x0][0x394] ;  /* 0x0000e500ff007b82 */ /* 0x000e240000000800 */
[----:B0-----:R-:W-:-:S13]  /*0020*/  ISETP.GE.AND P0, PT, R0, 0x1, PT ;  /* 0x000000010000780c */ /* 0x001fda0003f06270 */
[----:B------:R-:W-:Y:S05]  /*0030*/  @!P0 EXIT ;  /* 0x000000000000894d */ /* 0x000fea0003800000 */
[----:B------:R-:W0:Y:S01]  /*0040*/  S2UR UR8, SR_CTAID.Y ;  /* 0x00000000000879c3 */ /* 0x000e220000002600 */
[----:B------:R-:W1:Y:S01]  /*0050*/  LDCU UR4, c[0x0][0x38c] ;  /* 0x00007180ff0477ac */ /* 0x000e620008000800 */
[----:B------:R-:W2:Y:S01]  /*0060*/  S2R R3, SR_TID.X ;  /* 0x0000000000037919 */ /* 0x000ea20000002100 */
[C---:B------:R-:W-:Y:S01]  /*0070*/  ISETP.GE.U32.AND P0, PT, R0.reuse, 0x1c1, PT ;  /* 0x000001c10000780c */ /* 0x040fe20003f06070 */
[----:B------:R-:W-:Y:S01]  /*0080*/  VIADD R8, R0, 0xffffffff ;  /* 0xffffffff00087836 */ /* 0x000fe20000000000 */
[----:B------:R-:W3:Y:S04]  /*0090*/  LDCU.64 UR10, c[0x0][0x358] ;  /* 0x00006b00ff0a77ac */ /* 0x000ee80008000a00 */
[----:B------:R-:W-:-:S04]  /*00a0*/  LEA.HI R6, R8, 0x1, RZ, 0x1a ;  /* 0x0000000108067811 */ /* 0x000fc800078fd0ff */
[----:B------:R-:W-:Y:S01]  /*00b0*/  LOP3.LUT R10, R6, 0x7, RZ, 0xc0, !PT ;  /* 0x00000007060a7812 */ /* 0x000fe200078ec0ff */
[----:B-1----:R-:W-:Y:S01]  /*00c0*/  IMAD.U32 R2, RZ, RZ, UR4 ;  /* 0x00000004ff027e24 */ /* 0x002fe2000f8e00ff */
[----:B------:R-:W-:-:S03]  /*00d0*/  UMOV UR4, URZ ;  /* 0x000000ff00047c82 */ /* 0x000fc60008000000 */
[----:B0-----:R-:W-:Y:S01]  /*00e0*/  IMAD R0, R2, UR8, RZ ;  /* 0x0000000802007c24 */ /* 0x001fe2000f8e02ff */
[----:B---3--:R-:W-:Y:S06]  /*00f0*/  @!P0 BRA `(.L_x_87) ;  /* 0x0000000000cc8947 */ /* 0x008fec0003800000 */
[----:B------:R-:W0:Y:S01]  /*0100*/  LDC.64 R14, c[0x0][0x388] ;  /* 0x0000e200ff0e7b82 */ /* 0x000e220000000a00 */
[----:B------:R-:W1:Y:S01]  /*0110*/  LDCU.64 UR6, c[0x0][0x380] ;  /* 0x00007000ff0677ac */ /* 0x000e620008000a00 */
[----:B------:R-:W-:Y:S01]  /*0120*/  LOP3.LUT R2, R6, 0x7fffff8, RZ, 0xc0, !PT ;  /* 0x07fffff806027812 */ /* 0x000fe200078ec0ff */
[--C-:B--2---:R-:W-:Y:S02]  /*0130*/  IMAD.IADD R9, R0, 0x1, R3.reuse ;  /* 0x0000000100097824 */ /* 0x104fe400078e0203 */
[----:B------:R-:W-:Y:S01]  /*0140*/  IMAD.MOV.U32 R11, RZ, RZ, R3 ;  /* 0x000000ffff0b7224 */ /* 0x000fe200078e0003 */
[----:B------:R-:W-:Y:S01]  /*0150*/  UMOV UR4, 0x100 ;  /* 0x0000010000047882 */ /* 0x000fe20000000000 */
[----:B------:R-:W-:Y:S01]  /*0160*/  IMAD.MOV R7, RZ, RZ, -R2 ;  /* 0x000000ffff077224 */ /* 0x000fe200078e0a02 */
[----:B-1----:R-:W-:-:S04]  /*0170*/  UIADD3 UR5, UP0, UPT, UR6, 0x400, URZ ;  /* 0x0000040006057890 */ /* 0x002fc8000ff1e0ff */
[----:B------:R-:W-:-:S12]  /*0180*/  UIADD3.X UR6, UPT, UPT, URZ, UR7, URZ, UP0, !UPT ;  /* 0x00000007ff067290 */ /* 0x000fd800087fe4ff */
.L_x_88:
[----:B0-----:R-:W-:Y:S01]  /*0190*/  IMAD.MOV.U32 R2, RZ, RZ, R15 ;  /* 0x000000ffff027224 */ /* 0x001fe200078e000f */
[----:B------:R-:W-:Y:S01]  /*01a0*/  UIADD3 UR4, UPT, UPT, UR4, 0x200, URZ ;  /* 0x0000020004047890 */ /* 0x000fe2000fffe0ff */
[C---:B------:R-:W-:Y:S02]  /*01b0*/  VIADD R13, R11.reuse, 0x80 ;  /* 0x000000800b0d7836 */ /* 0x040fe40000000000 */
[C---:B------:R-:W-:Y:S01]  /*01c0*/  VIADD R5, R11.reuse, 0x40 ;  /* 0x000000400b057836 */ /* 0x040fe20000000000 */
[-C--:B------:R-:W-:Y:S01]  /*01d0*/  ISETP.GE.AND P0, PT, R11, R2.reuse, PT ;  /* 0x000000020b00720c */ /* 0x080fe20003f06270 */
[----:B------:R-:W-:Y:S01]  /*01e0*/  IMAD.U32 R4, RZ, RZ, UR5 ;  /* 0x00000005ff047e24 */ /* 0x000fe2000f8e00ff */
[-C--:B------:R-:W-:Y:S01]  /*01f0*/  ISETP.GE.AND P5, PT, R13, R2.reuse, PT ;  /* 0x000000020d00720c */ /* 0x080fe20003fa6270 */
[C---:B------:R-:W-:Y:S01]  /*0200*/  VIADD R13, R11.reuse, 0xc0 ;  /* 0x000000c00b0d7836 */ /* 0x040fe20000000000 */
[C---:B------:R-:W-:Y:S01]  /*0210*/  ISETP.GT.OR P3, PT, R14.reuse, UR8, P0 ;  /* 0x000000080e007c0c */ /* 0x040fe20008764670 */
[----:B------:R-:W-:Y:S01]  /*0220*/  VIADD R17, R11, 0x140 ;  /* 0x000001400b117836 */ /* 0x000fe20000000000 */
[-C--:B------:R-:W-:Y:S01]  /*0230*/  ISETP.GE.AND P4, PT, R5, R2.reuse, PT ;  /* 0x000000020500720c */ /* 0x080fe20003f86270 */
[----:B------:R-:W-:Y:S01]  /*0240*/  IMAD.U32 R5, RZ, RZ, UR6 ;  /* 0x00000006ff057e24 */ /* 0x000fe2000f8e00ff */
[-C--:B------:R-:W-:Y:S01]  /*0250*/  ISETP.GE.AND P6, PT, R13, R2.reuse, PT ;  /* 0x000000020d00720c */ /* 0x080fe20003fc6270 */
[----:B------:R-:W-:Y:S01]  /*0260*/  VIADD R13, R11, 0x100 ;  /* 0x000001000b0d7836 */ /* 0x000fe20000000000 */
[----:B------:R-:W-:Y:S01]  /*0270*/  ISETP.GE.AND P1, PT, R17, R2, PT ;  /* 0x000000021100720c */ /* 0x000fe20003f26270 */
[----:B------:R-:W-:Y:S01]  /*0280*/  IMAD.WIDE R4, R9, 0x4, R4 ;  /* 0x0000000409047825 */ /* 0x000fe200078e0204 */
[----:B------:R-:W-:-:S02]  /*0290*/  ISETP.GT.OR P4, PT, R14, UR8, P4 ;  /* 0x000000080e007c0c */ /* 0x000fc4000a784670 */
[-C--:B------:R-:W-:Y:S01]  /*02a0*/  ISETP.GE.AND P0, PT, R13, R2.reuse, PT ;  /* 0x000000020d00720c */ /* 0x080fe20003f06270 */
[C---:B------:R-:W-:Y:S01]  /*02b0*/  VIADD R19, R11.reuse, 0x180 ;  /* 0x000001800b137836 */ /* 0x040fe20000000000 */
[C---:B------:R-:W-:Y:S01]  /*02c0*/  ISETP.GT.OR P5, PT, R14.reuse, UR8, P5 ;  /* 0x000000080e007c0c */ /* 0x040fe2000afa4670 */
[----:B------:R-:W-:Y:S01]  /*02d0*/  VIADD R13, R11, 0x1c0 ;  /* 0x000001c00b0d7836 */ /* 0x000fe20000000000 */
[----:B------:R1:W-:Y:S01]  /*02e0*/  @!P3 STG.E desc[UR10][R4.64+-0x400], RZ ;  /* 0xfffc00ff0400b986 */ /* 0x0003e2000c10190a */
[C---:B------:R-:W-:Y:S01]  /*02f0*/  ISETP.GT.OR P6, PT, R14.reuse, UR8, P6 ;  /* 0x000000080e007c0c */ /* 0x040fe2000b7c4670 */
[----:B------:R-:W-:Y:S01]  /*0300*/  VIADD R7, R7, 0x8 ;  /* 0x0000000807077836 */ /* 0x000fe20000000000 */
[-C--:B------:R-:W-:Y:S01]  /*0310*/  ISETP.GE.AND P2, PT, R19, R2.reuse, PT ;  /* 0x000000021300720c */ /* 0x080fe20003f46270 */
[----:B------:R-:W-:Y:S01]  /*0320*/  VIADD R11, R11, 0x200 ;  /* 0x000002000b0b7836 */ /* 0x000fe20000000000 */
[----:B------:R-:W-:Y:S01]  /*0330*/  ISETP.GE.AND P3, PT, R13, R2, PT ;  /* 0x000000020d00720c */ /* 0x000fe20003f66270 */
[----:B------:R-:W-:Y:S01]  /*0340*/  VIADD R9, R9, 0x200 ;  /* 0x0000020009097836 */ /* 0x000fe20000000000 */
[C---:B------:R-:W-:Y:S01]  /*0350*/  ISETP.GT.OR P1, PT, R14.reuse, UR8, P1 ;  /* 0x000000080e007c0c */ /* 0x040fe20008f24670 */
[----:B------:R1:W-:Y:S01]  /*0360*/  @!P4 STG.E desc[UR10][R4.64+-0x300], RZ ;  /* 0xfffd00ff0400c986 */ /* 0x0003e2000c10190a */
[----:B------:R-:W-:-:S02]  /*0370*/  ISETP.GT.OR P2, PT, R14, UR8, P2 ;  /* 0x000000080e007c0c */ /* 0x000fc40009744670 */
[C---:B------:R-:W-:Y:S01]  /*0380*/  ISETP.GT.OR P3, PT, R14.reuse, UR8, P3 ;  /* 0x000000080e007c0c */ /* 0x040fe20009f64670 */
[----:B------:R1:W-:Y:S01]  /*0390*/  @!P5 STG.E desc[UR10][R4.64+-0x200], RZ ;  /* 0xfffe00ff0400d986 */ /* 0x0003e2000c10190a */
[----:B------:R-:W-:-:S03]  /*03a0*/  ISETP.GT.OR P0, PT, R14, UR8, P0 ;  /* 0x000000080e007c0c */ /* 0x000fc60008704670 */
[----:B------:R1:W-:Y:S04]  /*03b0*/  @!P6 STG.E desc[UR10][R4.64+-0x100], RZ ;  /* 0xffff00ff0400e986 */ /* 0x0003e8000c10190a */
[----:B------:R1:W-:Y:S04]  /*03c0*/  @!P1 STG.E desc[UR10][R4.64+0x100], RZ ;  /* 0x000100ff04009986 */ /* 0x0003e8000c10190a */
[----:B------:R1:W-:Y:S04]  /*03d0*/  @!P2 STG.E desc[UR10][R4.64+0x200], RZ ;  /* 0x000200ff0400a986 */ /* 0x0003e8000c10190a */
[----:B------:R1:W-:Y:S04]  /*03e0*/  @!P3 STG.E desc[UR10][R4.64+0x300], RZ ;  /* 0x000300ff0400b986 */ /* 0x0003e8000c10190a */
[----:B------:R1:W-:Y:S01]  /*03f0*/  @!P0 STG.E desc[UR10][R4.64], RZ ;  /* 0x000000ff04008986 */ /* 0x0003e2000c10190a */
[----:B------:R-:W-:-:S13]  /*0400*/  ISETP.NE.AND P0, PT, R7, RZ, PT ;  /* 0x000000ff0700720c */ /* 0x000fda0003f05270 */
[----:B-1----:R-:W-:Y:S05]  /*0410*/  @P0 BRA `(.L_x_88) ;  /* 0xfffffffc005c0947 */ /* 0x002fea000383ffff */
[----:B------:R-:W-:-:S12]  /*0420*/  UIADD3 UR4, UPT, UPT, UR4, -0x100, URZ ;  /* 0xffffff0004047890 */ /* 0x000fd8000fffe0ff */
.L_x_87:
[----:B------:R-:W-:-:S13]  /*0430*/  ISETP.NE.AND P0, PT, R10, RZ, PT ;  /* 0x000000ff0a00720c */ /* 0x000fda0003f05270 */
[----:B------:R-:W-:Y:S05]  /*0440*/  @!P0 EXIT ;  /* 0x000000000000894d */ /* 0x000fea0003800000 */
[----:B------:R-:W-:Y:S02]  /*0450*/  ISETP.GE.U32.AND P0, PT, R10, 0x4, PT ;  /* 0x000000040a00780c */ /* 0x000fe40003f06070 */
[----:B------:R-:W-:-:S11]  /*0460*/  LOP3.LUT P4, R6, R6, 0x3, RZ, 0xc0, !PT ;  /* 0x0000000306067812 */ /* 0x000fd6000788c0ff */
[----:B------:R-:W-:Y:S05]  /*0470*/  @!P0 BRA `(.L_x_89) ;  /* 0x00000000006c8947 */ /* 0x000fea0003800000 */
[----:B------:R-:W0:Y:S01]  /*0480*/  LDC R12, c[0x0][0x388] ;  /* 0x0000e200ff0c7b82 */ /* 0x000e220000000800 */
[----:B--2---:R-:W-:Y:S01]  /*0490*/  VIADD R13, R3, UR4 ;  /* 0x00000004030d7c36 */ /* 0x004fe20008000000 */
[----:B------:R-:W1:Y:S03]  /*04a0*/  LDCU.64 UR6, c[0x0][0x380] ;  /* 0x00007000ff0677ac */ /* 0x000e660008000a00 */
[C---:B------:R-:W-:Y:S01]  /*04b0*/  VIADD R7, R13.reuse, 0x40 ;  /* 0x000000400d077836 */ /* 0x040fe20000000000 */
[CC--:B------:R-:W-:Y:S01]  /*04c0*/  ISETP.GE.AND P0, PT, R13.reuse, R2.reuse, PT ;  /* 0x000000020d00720c */ /* 0x0c0fe20003f06270 */
[C---:B------:R-:W-:Y:S01]  /*04d0*/  VIADD R9, R13.reuse, 0x80 ;  /* 0x000000800d097836 */ /* 0x040fe20000000000 */
[----:B------:R-:W-:Y:S01]  /*04e0*/  IADD3 R10, P5, PT, R0, R13, RZ ;  /* 0x0000000d000a7210 */ /* 0x000fe20007fbe0ff */
[----:B------:R-:W-:Y:S01]  /*04f0*/  VIADD R11, R13, 0xc0 ;  /* 0x000000c00d0b7836 */ /* 0x000fe20000000000 */
[-C--:B------:R-:W-:Y:S01]  /*0500*/  ISETP.GE.AND P2, PT, R7, R2.reuse, PT ;  /* 0x000000020700720c */ /* 0x080fe20003f46270 */
[----:B------:R-:W-:Y:S01]  /*0510*/  UIADD3 UR4, UPT, UPT, UR4, 0x100, URZ ;  /* 0x0000010004047890 */ /* 0x000fe2000fffe0ff */
[----:B------:R-:W-:-:S02]  /*0520*/  ISETP.GE.AND P3, PT, R9, R2, PT ;  /* 0x000000020900720c */ /* 0x000fc40003f66270 */
[----:B------:R-:W-:Y:S02]  /*0530*/  ISETP.GE.AND P1, PT, R11, R2, PT ;  /* 0x000000020b00720c */ /* 0x000fe40003f26270 */
[----:B------:R-:W-:-:S04]  /*0540*/  SHF.R.S32.HI R9, RZ, 0x1f, R13 ;  /* 0x0000001fff097819 */ /* 0x000fc8000001140d */
[----:B------:R-:W-:Y:S02]  /*0550*/  LEA.HI.X.SX32 R9, R0, R9, 0x1, P5 ;  /* 0x0000000900097211 */ /* 0x000fe400028f0eff */
[C---:B0-----:R-:W-:Y:S02]  /*0560*/  ISETP.GT.OR P0, PT, R12.reuse, UR8, P0 ;  /* 0x000000080c007c0c */ /* 0x041fe40008704670 */
[C---:B------:R-:W-:Y:S02]  /*0570*/  ISETP.GT.OR P2, PT, R12.reuse, UR8, P2 ;  /* 0x000000080c007c0c */ /* 0x040fe40009744670 */
[C---:B------:R-:W-:Y:S02]  /*0580*/  ISETP.GT.OR P3, PT, R12.reuse, UR8, P3 ;  /* 0x000000080c007c0c */ /* 0x040fe40009f64670 */
[----:B------:R-:W-:Y:S02]  /*0590*/  ISETP.GT.OR P1, PT, R12, UR8, P1 ;  /* 0x000000080c007c0c */ /* 0x000fe40008f24670 */
[----:B-1----:R-:W-:-:S05]  /*05a0*/  LEA R12, P5, R10, UR6, 0x2 ;  /* 0x000000060a0c7c11 */ /* 0x002fca000f8a10ff */
[----:B------:R-:W0:Y:S01]  /*05b0*/  @!P0 LDC.64 R4, c[0x0][0x380] ;  /* 0x0000e000ff048b82 */ /* 0x000e220000000a00 */
[----:B------:R-:W-:Y:S01]  /*05c0*/  @!P0 IMAD.IADD R7, R0, 0x1, R13 ;  /* 0x0000000100078824 */ /* 0x000fe200078e020d */
[----:B------:R-:W-:-:S03]  /*05d0*/  LEA.HI.X R13, R10, UR7, R9, 0x2, P5 ;  /* 0x000000070a0d7c11 */ /* 0x000fc6000a8f1409 */
[----:B0-----:R-:W-:-:S05]  /*05e0*/  @!P0 IMAD.WIDE R4, R7, 0x4, R4 ;  /* 0x0000000407048825 */ /* 0x001fca00078e0204 */
[----:B------:R0:W-:Y:S04]  /*05f0*/  @!P0 STG.E desc[UR10][R4.64], RZ ;  /* 0x000000ff04008986 */ /* 0x0001e8000c10190a */
[----:B------:R0:W-:Y:S04]  /*0600*/  @!P2 STG.E desc[UR10][R12.64+0x100], RZ ;  /* 0x000100ff0c00a986 */ /* 0x0001e8000c10190a */
[----:B------:R0:W-:Y:S04]  /*0610*/  @!P3 STG.E desc[UR10][R12.64+0x200], RZ ;  /* 0x000200ff0c00b986 */ /* 0x0001e8000c10190a */
[----:B------:R0:W-:Y:S02]  /*0620*/  @!P1 STG.E desc[UR10][R12.64+0x300], RZ ;  /* 0x000300ff0c009986 */ /* 0x0001e4000c10190a */
.L_x_89:
[----:B------:R-:W-:Y:S05]  /*0630*/  @!P4 EXIT ;  /* 0x000000000000c94d */ /* 0x000fea0003800000 */
[----:B------:R-:W-:Y:S02]  /*0640*/  ISETP.NE.AND P0, PT, R6, 0x1, PT ;  /* 0x000000010600780c */ /* 0x000fe40003f05270 */
[----:B------:R-:W-:-:S11]  /*0650*/  LOP3.LUT P2, RZ, R8, 0x40, RZ, 0xc0, !PT ;  /* 0x0000004008ff7812 */ /* 0x000fd6000784c0ff */
[----:B------:R-:W-:Y:S05]  /*0660*/  @!P0 BRA `(.L_x_90) ;  /* 0x00000000004c8947 */ /* 0x000fea0003800000 */
[----:B0-----:R-:W0:Y:S01]  /*0670*/  LDC R4, c[0x0][0x388] ;  /* 0x0000e200ff047b82 */ /* 0x001e220000000800 */
[----:B--2---:R-:W-:Y:S01]  /*0680*/  VIADD R7, R3, UR4 ;  /* 0x0000000403077c36 */ /* 0x004fe20008000000 */
[----:B------:R-:W-:-:S03]  /*0690*/  UIADD3 UR4, UPT, UPT, UR4, 0x80, URZ ;  /* 0x0000008004047890 */ /* 0x000fc6000fffe0ff */
[C---:B------:R-:W-:Y:S01]  /*06a0*/  VIADD R5, R7.reuse, 0x40 ;  /* 0x0000004007057836 */ /* 0x040fe20000000000 */
[----:B------:R-:W-:-:S04]  /*06b0*/  ISETP.GE.AND P0, PT, R7, R2, PT ;  /* 0x000000020700720c */ /* 0x000fc80003f06270 */
[----:B------:R-:W-:-:S04]  /*06c0*/  ISETP.GE.AND P1, PT, R5, R2, PT ;  /* 0x000000020500720c */ /* 0x000fc80003f26270 */
[C---:B0-----:R-:W-:Y:S02]  /*06d0*/  ISETP.GT.OR P1, PT, R4.reuse, UR8, P1 ;  /* 0x0000000804007c0c */ /* 0x041fe40008f24670 */
[----:B------:R-:W-:-:S11]  /*06e0*/  ISETP.GT.OR P0, PT, R4, UR8, P0 ;  /* 0x0000000804007c0c */ /* 0x000fd60008704670 */
[----:B------:R-:W0:Y:S01]  /*06f0*/  @!P1 LDC.64 R10, c[0x0][0x380] ;  /* 0x0000e000ff0a9b82 */ /* 0x000e220000000a00 */
[--C-:B------:R-:W-:Y:S02]  /*0700*/  @!P1 SHF.R.S32.HI R9, RZ, 0x1f, R7.reuse ;  /* 0x0000001fff099819 */ /* 0x100fe40000011407 */
[C---:B------:R-:W-:Y:S01]  /*0710*/  @!P1 IADD3 R8, P3, PT, R0.reuse, R7, RZ ;  /* 0x0000000700089210 */ /* 0x040fe20007f7e0ff */
[----:B------:R-:W-:-:S03]  /*0720*/  @!P0 IMAD.IADD R7, R0, 0x1, R7 ;  /* 0x0000000100078824 */ /* 0x000fc600078e0207 */
[----:B------:R-:W-:Y:S01]  /*0730*/  @!P1 LEA.HI.X.SX32 R9, R0, R9, 0x1, P3 ;  /* 0x0000000900099211 */ /* 0x000fe200018f0eff */
[----:B------:R-:W1:Y:S01]  /*0740*/  @!P0 LDC.64 R4, c[0x0][0x380] ;  /* 0x0000e000ff048b82 */ /* 0x000e620000000a00 */
[----:B0-----:R-:W-:Y:S01]  /*0750*/  @!P1 LEA R6, P3, R8, R10, 0x2 ;  /* 0x0000000a08069211 */ /* 0x001fe200078610ff */
[----:B-1----:R-:W-:-:S03]  /*0760*/  @!P0 IMAD.WIDE R4, R7, 0x4, R4 ;  /* 0x0000000407048825 */ /* 0x002fc600078e0204 */
[----:B------:R-:W-:Y:S02]  /*0770*/  @!P1 LEA.HI.X R7, R8, R11, R9, 0x2, P3 ;  /* 0x0000000b08079211 */ /* 0x000fe400018f1409 */
[----:B------:R1:W-:Y:S04]  /*0780*/  @!P0 STG.E desc[UR10][R4.64], RZ ;  /* 0x000000ff04008986 */ /* 0x0003e8000c10190a */
[----:B------:R1:W-:Y:S03]  /*0790*/  @!P1 STG.E desc[UR10][R6.64+0x100], RZ ;  /* 0x000100ff06009986 */ /* 0x0003e6000c10190a */
.L_x_90:
[----:B------:R-:W-:Y:S05]  /*07a0*/  @P2 EXIT ;  /* 0x000000000000294d */ /* 0x000fea0003800000 */
[----:B01----:R-:W0:Y:S01]  /*07b0*/  LDC R4, c[0x0][0x388] ;  /* 0x0000e200ff047b82 */ /* 0x003e220000000800 */
[----:B--2---:R-:W-:-:S05]  /*07c0*/  VIADD R5, R3, UR4 ;  /* 0x0000000403057c36 */ /* 0x004fca0008000000 */
[----:B------:R-:W-:-:S04]  /*07d0*/  ISETP.GE.AND P0, PT, R5, R2, PT ;  /* 0x000000020500720c */ /* 0x000fc80003f06270 */
[----:B0-----:R-:W-:-:S13]  /*07e0*/  ISETP.GT.OR P0, PT, R4, UR8, P0 ;  /* 0x0000000804007c0c */ /* 0x001fda0008704670 */
[----:B------:R-:W-:Y:S05]  /*07f0*/  @P0 EXIT ;  /* 0x000000000000094d */ /* 0x000fea0003800000 */
[----:B------:R-:W0:Y:S01]  /*0800*/  LDC.64 R2, c[0x0][0x380] ;  /* 0x0000e000ff027b82 */ /* 0x000e220000000a00 */
[----:B------:R-:W-:-:S04]  /*0810*/  IMAD.IADD R5, R0, 0x1, R5 ;  /* 0x0000000100057824 */ /* 0x000fc800078e0205 */
[----:B0-----:R-:W-:-:S05]  /*0820*/  IMAD.WIDE R2, R5, 0x4, R2 ;  /* 0x0000000405027825 */ /* 0x001fca00078e0202 */
[----:B------:R-:W-:Y:S01]  /*0830*/  STG.E desc[UR10][R2.64], RZ ;  /* 0x000000ff02007986 */ /* 0x000fe2000c10190a */
[----:B------:R-:W-:Y:S05]  /*0840*/  EXIT ;  /* 0x000000000000794d */ /* 0x000fea0003800000 */
.L_x_91:
        /* <DEDUP_REMOVED lines=11> */
.L_x_97:


//--------------------- .nv.shared._Z8mykernelPfS_iiii --------------------------
	.section	.nv.shared._Z8mykernelPfS_iiii,"aw",@nobits
	.sectionflags	@""
	.align	4
.nv.shared._Z8mykernelPfS_iiii:
	.zero		3072


//--------------------- .nv.shared.reserved.0     --------------------------
	.section	.nv.shared.reserved.0,"aw",@nobits
	.weak		__nv_reservedSMEM_offset_0_alias
	.size		__nv_reservedSMEM_offset_0_alias, 0, 64
	.other		__nv_reservedSMEM_offset_0_alias,@"STO_CUDA_RESERVED_SHARED STV_DEFAULT"
__nv_reservedSMEM_offset_0_alias:
	.zero		0
	.zero		64


//--------------------- .nv.constant0._Z8mykernelPfS_iiii --------------------------
	.section	.nv.constant0._Z8mykernelPfS_iiii,"a",@progbits
	.sectionflags	@""
	.align	4
.nv.constant0._Z8mykernelPfS_iiii:
	.zero		928


//--------------------- .nv.constant0._Z12myNormKernelPfS_iii --------------------------
	.section	.nv.constant0._Z12myNormKernelPfS_iii,"a",@progbits
	.sectionflags	@""
	.align	4
.nv.constant0._Z12myNormKernelPfS_iii:
	.zero		924


//--------------------- .nv.constant0._Z11myPadKernelPfiiii --------------------------
	.section	.nv.constant0._Z11myPadKernelPfiiii,"a",@progbits
	.sectionflags	@""
	.align	4
.nv.constant0._Z11myPadKernelPfiiii:
	.zero		920


//--------------------- SYMBOLS --------------------------

	.type		.nv.reservedSmem.offset0,@object
	.size		.nv.reservedSmem.offset0,0x4
	.type		.nv.reservedSmem.cap,@object
	.size		.nv.reservedSmem.cap,0x4
